// auto-generated by cutlass_sweep.gemm — config: {"arch": "sm_100", "cluster_m": 1, "cluster_n": 4, "dtype": "mxfp4", "dtype_b": "mxfp4", "layout": "nt", "stages": 0, "tile_k": 128, "tile_m": 128, "tile_n": 64}
#include "cutlass/cutlass.h"
#include "cutlass/gemm/collective/collective_builder.hpp"
#include "cutlass/gemm/device/gemm_universal_adapter.h"
#include "cutlass/gemm/kernel/gemm_universal.hpp"
#include "cutlass/epilogue/collective/collective_builder.hpp"

using ElemA = cutlass::mx_float4_t<cutlass::float_e2m1_t>;
using ElemB = cutlass::mx_float4_t<cutlass::float_e2m1_t>;
using ElemCD = cutlass::bfloat16_t;
using Acc  = float;
using TileShape    = cute::Shape<cute::_128, cute::_64, cute::_128>;
using ClusterShape = cute::Shape<cute::_1, cute::_4, cute::_1>;

using CollectiveEpilogue = typename cutlass::epilogue::collective::CollectiveBuilder<
    cutlass::arch::Sm100, cutlass::arch::OpClassTensorOp,
    TileShape, ClusterShape,
    cutlass::epilogue::collective::EpilogueTileAuto,
    Acc, Acc,
    ElemCD, cutlass::layout::RowMajor, 128 / cutlass::sizeof_bits<ElemCD>::value,
    ElemCD, cutlass::layout::RowMajor, 128 / cutlass::sizeof_bits<ElemCD>::value,
    cutlass::epilogue::collective::EpilogueScheduleAuto
  >::CollectiveOp;

using CollectiveMainloop = typename cutlass::gemm::collective::CollectiveBuilder<
    cutlass::arch::Sm100, cutlass::arch::OpClassBlockScaledTensorOp,
    ElemA, cutlass::layout::RowMajor, 32,
    ElemB, cutlass::layout::ColumnMajor, 32,
    Acc,
    TileShape, ClusterShape,
    cutlass::gemm::collective::StageCountAutoCarveout<static_cast<int>(sizeof(typename CollectiveEpilogue::SharedStorage))>,
    cutlass::gemm::collective::KernelScheduleAuto
  >::CollectiveOp;

using GemmKernel = cutlass::gemm::kernel::GemmUniversal<
    cute::Shape<int,int,int,int>,
    CollectiveMainloop,
    CollectiveEpilogue
>;
using Gemm = cutlass::gemm::device::GemmUniversalAdapter<GemmKernel>;

// Force the device kernel symbol into the cubin without needing a host main.
auto* _anchor = &cutlass::device_kernel<GemmKernel>;


// ===== COMPILED SASS (sm_100a) =====

	.target	sm_100a

	.elftype	@"ET_EXEC"


//--------------------- .note.nv.tkinfo           --------------------------
	.section	.note.nv.tkinfo,"",@"SHT_NOTE"
	.sectionflags	@"SHF_NOTE_NV_TKINFO"
	.tkinfo
        /*0018*/ 	.word	0x00000002
        /*0030*/ 	.string	""
        /*0030*/ 	.string	"ptxas"
        /*0030*/ 	.string	"Cuda compilation tools, release 13.0, V13.0.88"
        /*0030*/ 	.string	"Build cuda_13.0.r13.0/compiler.36424714_0"
        /*0030*/ 	.string	"-arch sm_100a -m 64 "



//--------------------- .note.nv.cuinfo           --------------------------
	.section	.note.nv.cuinfo,"",@"SHT_NOTE"
	.sectionflags	@"SHF_NOTE_NV_CUINFO"
        /*0018*/ 	.short	0x0002
        /*001a*/ 	.short	0x0064
        /*001c*/ 	.short	0x0082
	.zero		2


//--------------------- .nv.info                  --------------------------
	.section	.nv.info,"",@"SHT_CUDA_INFO"
	.align	4


	//----- nvinfo : EIATTR_REGCOUNT
	.align		4
        /*0000*/ 	.byte	0x04, 0x2f
        /*0002*/ 	.short	(.L_19 - .L_18)
	.align		4
.L_18:
        /*0004*/ 	.word	index@(_ZN7cutlass13device_kernelINS_4gemm6kernel13GemmUniversalIN4cute5tupleIJiiiiEEENS1_10collective13CollectiveMmaINS1_46MainloopSm100TmaUmmaWarpSpecializedBlockScaledILi15ELi2ELi2ENS5_IJNS4_1CILi1EEENSA_ILi4EEESB_EEEEENS5_IJNSA_ILi128EEENSA_ILi64EEESF_EEENS5_IJNS_12float_e2m1_tENS_13float_ue8m0_tEEEENS5_IJNS5_IJlSB_lEEENS4_6LayoutINS5_IJNS5_IJNS5_IJNSA_ILi32EEESC_EEEiEEESP_NS5_IJSB_iEEEEEENS5_IJNS5_IJNS5_IJNSA_ILi16EEESC_EEEiEEENS5_IJNS5_IJNSA_ILi0EEESB_EEENSA_ILi512EEEEEENS5_IJSV_iEEEEEEEEEEESK_S12_NS4_8TiledMMAINS4_8MMA_AtomIJNS4_17SM100_MMA_MXF4_SSISI_SI_fSJ_Li128ELi64ELi32ELNS4_4UMMA5MajorE0ELS17_0ELNS16_7ScaleInE0ELS18_0EEEEEENSM_INS5_IJSB_SB_SB_EEENS5_IJSV_SV_SV_EEEEENS5_IJNS4_10UnderscoreES1E_S1E_EEEEENS5_IJNS4_23SM90_TMA_LOAD_MULTICASTES1H_EEENS5_IJNS4_14ComposedLayoutINS4_7SwizzleILi2ELi4ELi3EEENS4_18smem_ptr_flag_bitsILi4EEENSM_INS5_IJNSA_ILi8EEESF_EEENS5_IJSF_SB_EEEEEEENSM_INS5_IJNS5_IJNS5_IJSO_SB_EEENS5_IJSN_NSA_ILi2EEEEEEEEESB_NS5_IJS1U_SB_EEEEEENS5_IJNS5_IJNS5_IJST_SX_EEESW_EEESV_NS5_IJS1U_SX_EEEEEEEEEEEvNS4_8identityENS5_IJNS4_13SM90_TMA_LOADES26_EEES24_vS25_EENS_8epilogue10collective18CollectiveEpilogueINS29_23Sm100TmaWarpSpecializedILi3ELi2ELi32ELb1ELb0EEEJSH_NS5_IJNSM_ISF_SB_EENSM_ISN_SB_EEEEENS_10bfloat16_tESL_S2H_SL_NS29_6fusion15FusionCallbacksIS2D_NS2I_17LinearCombinationIS2H_fS2H_fLNS_15FloatRoundStyleE2EEESH_S2G_JEEENS4_5SM1004TMEM4LOAD26SM100_TMEM_LOAD_32dp32b32xES26_NS1J_IS1L_NS1M_ILi16EEENSM_INS5_IJS1O_SN_EEENS5_IJSN_SB_EEEEEEENS4_39AutoVectorizingCopyWithAssumedAlignmentILi128EEENS4_14SM90_TMA_STOREES2W_S2Y_S2Y_EEEvvEEEEvNT_6ParamsE)
        /*0008*/ 	.word	0x0000006f


	//----- nvinfo : EIATTR_FRAME_SIZE
	.align		4
.L_19:
        /*000c*/ 	.byte	0x04, 0x11
        /*000e*/ 	.short	(.L_21 - .L_20)
	.align		4
.L_20:
        /*0010*/ 	.word	index@($__internal_2_$__cuda_sm10x_tcgen05_guardrail_trap_unallocated_columns_being_dealloced)
        /*0014*/ 	.word	0x00000000


	//----- nvinfo : EIATTR_FRAME_SIZE
	.align		4
.L_21:
        /*0018*/ 	.byte	0x04, 0x11
        /*001a*/ 	.short	(.L_23 - .L_22)
	.align		4
.L_22:
        /*001c*/ 	.word	index@($__internal_1_$__cuda_sm10x_tcgen05_guardrail_trap_phase_invalid_during_alloc)
        /*0020*/ 	.word	0x00000000


	//----- nvinfo : EIATTR_FRAME_SIZE
	.align		4
.L_23:
        /*0024*/ 	.byte	0x04, 0x11
        /*0026*/ 	.short	(.L_25 - .L_24)
	.align		4
.L_24:
        /*0028*/ 	.word	index@($__internal_0_$__cuda_sm10x_tcgen05_guardrail_trap_col_being_dealloced_not_returned_by_alloc)
        /*002c*/ 	.word	0x00000000


	//----- nvinfo : EIATTR_FRAME_SIZE
	.align		4
.L_25:
        /*0030*/ 	.byte	0x04, 0x11
        /*0032*/ 	.short	(.L_27 - .L_26)
	.align		4
.L_26:
        /*0034*/ 	.word	index@(_ZN7cutlass13device_kernelINS_4gemm6kernel13GemmUniversalIN4cute5tupleIJiiiiEEENS1_10collective13CollectiveMmaINS1_46MainloopSm100TmaUmmaWarpSpecializedBlockScaledILi15ELi2ELi2ENS5_IJNS4_1CILi1EEENSA_ILi4EEESB_EEEEENS5_IJNSA_ILi128EEENSA_ILi64EEESF_EEENS5_IJNS_12float_e2m1_tENS_13float_ue8m0_tEEEENS5_IJNS5_IJlSB_lEEENS4_6LayoutINS5_IJNS5_IJNS5_IJNSA_ILi32EEESC_EEEiEEESP_NS5_IJSB_iEEEEEENS5_IJNS5_IJNS5_IJNSA_ILi16EEESC_EEEiEEENS5_IJNS5_IJNSA_ILi0EEESB_EEENSA_ILi512EEEEEENS5_IJSV_iEEEEEEEEEEESK_S12_NS4_8TiledMMAINS4_8MMA_AtomIJNS4_17SM100_MMA_MXF4_SSISI_SI_fSJ_Li128ELi64ELi32ELNS4_4UMMA5MajorE0ELS17_0ELNS16_7ScaleInE0ELS18_0EEEEEENSM_INS5_IJSB_SB_SB_EEENS5_IJSV_SV_SV_EEEEENS5_IJNS4_10UnderscoreES1E_S1E_EEEEENS5_IJNS4_23SM90_TMA_LOAD_MULTICASTES1H_EEENS5_IJNS4_14ComposedLayoutINS4_7SwizzleILi2ELi4ELi3EEENS4_18smem_ptr_flag_bitsILi4EEENSM_INS5_IJNSA_ILi8EEESF_EEENS5_IJSF_SB_EEEEEEENSM_INS5_IJNS5_IJNS5_IJSO_SB_EEENS5_IJSN_NSA_ILi2EEEEEEEEESB_NS5_IJS1U_SB_EEEEEENS5_IJNS5_IJNS5_IJST_SX_EEESW_EEESV_NS5_IJS1U_SX_EEEEEEEEEEEvNS4_8identityENS5_IJNS4_13SM90_TMA_LOADES26_EEES24_vS25_EENS_8epilogue10collective18CollectiveEpilogueINS29_23Sm100TmaWarpSpecializedILi3ELi2ELi32ELb1ELb0EEEJSH_NS5_IJNSM_ISF_SB_EENSM_ISN_SB_EEEEENS_10bfloat16_tESL_S2H_SL_NS29_6fusion15FusionCallbacksIS2D_NS2I_17LinearCombinationIS2H_fS2H_fLNS_15FloatRoundStyleE2EEESH_S2G_JEEENS4_5SM1004TMEM4LOAD26SM100_TMEM_LOAD_32dp32b32xES26_NS1J_IS1L_NS1M_ILi16EEENSM_INS5_IJS1O_SN_EEENS5_IJSN_SB_EEEEEEENS4_39AutoVectorizingCopyWithAssumedAlignmentILi128EEENS4_14SM90_TMA_STOREES2W_S2Y_S2Y_EEEvvEEEEvNT_6ParamsE)
        /*0038*/ 	.word	0x00000000


	//----- nvinfo : EIATTR_MIN_STACK_SIZE
	.align		4
.L_27:
        /*003c*/ 	.byte	0x04, 0x12
        /*003e*/ 	.short	(.L_29 - .L_28)
	.align		4
.L_28:
        /*0040*/ 	.word	index@(_ZN7cutlass13device_kernelINS_4gemm6kernel13GemmUniversalIN4cute5tupleIJiiiiEEENS1_10collective13CollectiveMmaINS1_46MainloopSm100TmaUmmaWarpSpecializedBlockScaledILi15ELi2ELi2ENS5_IJNS4_1CILi1EEENSA_ILi4EEESB_EEEEENS5_IJNSA_ILi128EEENSA_ILi64EEESF_EEENS5_IJNS_12float_e2m1_tENS_13float_ue8m0_tEEEENS5_IJNS5_IJlSB_lEEENS4_6LayoutINS5_IJNS5_IJNS5_IJNSA_ILi32EEESC_EEEiEEESP_NS5_IJSB_iEEEEEENS5_IJNS5_IJNS5_IJNSA_ILi16EEESC_EEEiEEENS5_IJNS5_IJNSA_ILi0EEESB_EEENSA_ILi512EEEEEENS5_IJSV_iEEEEEEEEEEESK_S12_NS4_8TiledMMAINS4_8MMA_AtomIJNS4_17SM100_MMA_MXF4_SSISI_SI_fSJ_Li128ELi64ELi32ELNS4_4UMMA5MajorE0ELS17_0ELNS16_7ScaleInE0ELS18_0EEEEEENSM_INS5_IJSB_SB_SB_EEENS5_IJSV_SV_SV_EEEEENS5_IJNS4_10UnderscoreES1E_S1E_EEEEENS5_IJNS4_23SM90_TMA_LOAD_MULTICASTES1H_EEENS5_IJNS4_14ComposedLayoutINS4_7SwizzleILi2ELi4ELi3EEENS4_18smem_ptr_flag_bitsILi4EEENSM_INS5_IJNSA_ILi8EEESF_EEENS5_IJSF_SB_EEEEEEENSM_INS5_IJNS5_IJNS5_IJSO_SB_EEENS5_IJSN_NSA_ILi2EEEEEEEEESB_NS5_IJS1U_SB_EEEEEENS5_IJNS5_IJNS5_IJST_SX_EEESW_EEESV_NS5_IJS1U_SX_EEEEEEEEEEEvNS4_8identityENS5_IJNS4_13SM90_TMA_LOADES26_EEES24_vS25_EENS_8epilogue10collective18CollectiveEpilogueINS29_23Sm100TmaWarpSpecializedILi3ELi2ELi32ELb1ELb0EEEJSH_NS5_IJNSM_ISF_SB_EENSM_ISN_SB_EEEEENS_10bfloat16_tESL_S2H_SL_NS29_6fusion15FusionCallbacksIS2D_NS2I_17LinearCombinationIS2H_fS2H_fLNS_15FloatRoundStyleE2EEESH_S2G_JEEENS4_5SM1004TMEM4LOAD26SM100_TMEM_LOAD_32dp32b32xES26_NS1J_IS1L_NS1M_ILi16EEENSM_INS5_IJS1O_SN_EEENS5_IJSN_SB_EEEEEEENS4_39AutoVectorizingCopyWithAssumedAlignmentILi128EEENS4_14SM90_TMA_STOREES2W_S2Y_S2Y_EEEvvEEEEvNT_6ParamsE)
        /*0044*/ 	.word	0x00000000
.L_29:


//--------------------- .nv.compat                --------------------------
	.section	.nv.compat,"",@"SHT_CUDA_COMPAT_INFO"
	.align	4
        /*0000*/ 	.byte	0x02, 0x09, 0x01, 0x00, 0x02, 0x02, 0x02, 0x00, 0x02, 0x05, 0x05, 0x00, 0x03, 0x07, 0x01, 0x01
        /*0010*/ 	.byte	0x02, 0x03, 0x01, 0x00, 0x02, 0x06, 0x01, 0x00, 0x04, 0x0b, 0x08, 0x00, 0x09, 0x00, 0x00, 0x00
        /*0020*/ 	.byte	0x00, 0x00, 0x00, 0x00


//--------------------- .nv.info._ZN7cutlass13device_kernelINS_4gemm6kernel13GemmUniversalIN4cute5tupleIJiiiiEEENS1_10collective13CollectiveMmaINS1_46MainloopSm100TmaUmmaWarpSpecializedBlockScaledILi15ELi2ELi2ENS5_IJNS4_1CILi1EEENSA_ILi4EEESB_EEEEENS5_IJNSA_ILi128EEENSA_ILi64EEESF_EEENS5_IJNS_12float_e2m1_tENS_13float_ue8m0_tEEEENS5_IJNS5_IJlSB_lEEENS4_6LayoutINS5_IJNS5_IJNS5_IJNSA_ILi32EEESC_EEEiEEESP_NS5_IJSB_iEEEEEENS5_IJNS5_IJNS5_IJNSA_ILi16EEESC_EEEiEEENS5_IJNS5_IJNSA_ILi0EEESB_EEENSA_ILi512EEEEEENS5_IJSV_iEEEEEEEEEEESK_S12_NS4_8TiledMMAINS4_8MMA_AtomIJNS4_17SM100_MMA_MXF4_SSISI_SI_fSJ_Li128ELi64ELi32ELNS4_4UMMA5MajorE0ELS17_0ELNS16_7ScaleInE0ELS18_0EEEEEENSM_INS5_IJSB_SB_SB_EEENS5_IJSV_SV_SV_EEEEENS5_IJNS4_10UnderscoreES1E_S1E_EEEEENS5_IJNS4_23SM90_TMA_LOAD_MULTICASTES1H_EEENS5_IJNS4_14ComposedLayoutINS4_7SwizzleILi2ELi4ELi3EEENS4_18smem_ptr_flag_bitsILi4EEENSM_INS5_IJNSA_ILi8EEESF_EEENS5_IJSF_SB_EEEEEEENSM_INS5_IJNS5_IJNS5_IJSO_SB_EEENS5_IJSN_NSA_ILi2EEEEEEEEESB_NS5_IJS1U_SB_EEEEEENS5_IJNS5_IJNS5_IJST_SX_EEESW_EEESV_NS5_IJS1U_SX_EEEEEEEEEEEvNS4_8identityENS5_IJNS4_13SM90_TMA_LOADES26_EEES24_vS25_EENS_8epilogue10collective18CollectiveEpilogueINS29_23Sm100TmaWarpSpecializedILi3ELi2ELi32ELb1ELb0EEEJSH_NS5_IJNSM_ISF_SB_EENSM_ISN_SB_EEEEENS_10bfloat16_tESL_S2H_SL_NS29_6fusion15FusionCallbacksIS2D_NS2I_17LinearCombinationIS2H_fS2H_fLNS_15FloatRoundStyleE2EEESH_S2G_JEEENS4_5SM1004TMEM4LOAD26SM100_TMEM_LOAD_32dp32b32xES26_NS1J_IS1L_NS1M_ILi16EEENSM_INS5_IJS1O_SN_EEENS5_IJSN_SB_EEEEEEENS4_39AutoVectorizingCopyWithAssumedAlignmentILi128EEENS4_14SM90_TMA_STOREES2W_S2Y_S2Y_EEEvvEEEEvNT_6ParamsE --------------------------
	.section	.nv.info._ZN7cutlass13device_kernelINS_4gemm6kernel13GemmUniversalIN4cute5tupleIJiiiiEEENS1_10collective13CollectiveMmaINS1_46MainloopSm100TmaUmmaWarpSpecializedBlockScaledILi15ELi2ELi2ENS5_IJNS4_1CILi1EEENSA_ILi4EEESB_EEEEENS5_IJNSA_ILi128EEENSA_ILi64EEESF_EEENS5_IJNS_12float_e2m1_tENS_13float_ue8m0_tEEEENS5_IJNS5_IJlSB_lEEENS4_6LayoutINS5_IJNS5_IJNS5_IJNSA_ILi32EEESC_EEEiEEESP_NS5_IJSB_iEEEEEENS5_IJNS5_IJNS5_IJNSA_ILi16EEESC_EEEiEEENS5_IJNS5_IJNSA_ILi0EEESB_EEENSA_ILi512EEEEEENS5_IJSV_iEEEEEEEEEEESK_S12_NS4_8TiledMMAINS4_8MMA_AtomIJNS4_17SM100_MMA_MXF4_SSISI_SI_fSJ_Li128ELi64ELi32ELNS4_4UMMA5MajorE0ELS17_0ELNS16_7ScaleInE0ELS18_0EEEEEENSM_INS5_IJSB_SB_SB_EEENS5_IJSV_SV_SV_EEEEENS5_IJNS4_10UnderscoreES1E_S1E_EEEEENS5_IJNS4_23SM90_TMA_LOAD_MULTICASTES1H_EEENS5_IJNS4_14ComposedLayoutINS4_7SwizzleILi2ELi4ELi3EEENS4_18smem_ptr_flag_bitsILi4EEENSM_INS5_IJNSA_ILi8EEESF_EEENS5_IJSF_SB_EEEEEEENSM_INS5_IJNS5_IJNS5_IJSO_SB_EEENS5_IJSN_NSA_ILi2EEEEEEEEESB_NS5_IJS1U_SB_EEEEEENS5_IJNS5_IJNS5_IJST_SX_EEESW_EEESV_NS5_IJS1U_SX_EEEEEEEEEEEvNS4_8identityENS5_IJNS4_13SM90_TMA_LOADES26_EEES24_vS25_EENS_8epilogue10collective18CollectiveEpilogueINS29_23Sm100TmaWarpSpecializedILi3ELi2ELi32ELb1ELb0EEEJSH_NS5_IJNSM_ISF_SB_EENSM_ISN_SB_EEEEENS_10bfloat16_tESL_S2H_SL_NS29_6fusion15FusionCallbacksIS2D_NS2I_17LinearCombinationIS2H_fS2H_fLNS_15FloatRoundStyleE2EEESH_S2G_JEEENS4_5SM1004TMEM4LOAD26SM100_TMEM_LOAD_32dp32b32xES26_NS1J_IS1L_NS1M_ILi16EEENSM_INS5_IJS1O_SN_EEENS5_IJSN_SB_EEEEEEENS4_39AutoVectorizingCopyWithAssumedAlignmentILi128EEENS4_14SM90_TMA_STOREES2W_S2Y_S2Y_EEEvvEEEEvNT_6ParamsE,"",@"SHT_CUDA_INFO"
	.sectionflags	@""
	.align	4


	//----- nvinfo : EIATTR_CUDA_API_VERSION
	.align		4
        /*0000*/ 	.byte	0x04, 0x37
        /*0002*/ 	.short	(.L_31 - .L_30)
.L_30:
        /*0004*/ 	.word	0x00000082


	//----- nvinfo : EIATTR_KPARAM_INFO
	.align		4
.L_31:
        /*0008*/ 	.byte	0x04, 0x17
        /*000a*/ 	.short	(.L_33 - .L_32)
.L_32:
        /*000c*/ 	.word	0x00000000
        /*0010*/ 	.short	0x0000
        /*0012*/ 	.short	0x0000
        /*0014*/ 	.byte	0x00, 0xf0, 0x01, 0x30


	//----- nvinfo : EIATTR_AT_ENTRY_FRAGMENTS
	.align		4
.L_33:
        /*0018*/ 	.byte	0x04, 0x4f
        /*001a*/ 	.short	(.L_35 - .L_34)


	//   ....[0]....
.L_34:
        /*001c*/ 	.word	0x00000006


	//----- nvinfo : EIATTR_RESERVED_SMEM_USED
	.align		4
.L_35:
        /*0020*/ 	.byte	0x01, 0x41
	.zero		2


	//----- nvinfo : EIATTR_SPARSE_MMA_MASK
	.align		4
        /*0024*/ 	.byte	0x03, 0x50
        /*0026*/ 	.short	0x0000


	//----- nvinfo : EIATTR_TCGEN05_1CTA_USED
	.align		4
        /*0028*/ 	.byte	0x01, 0x51
	.zero		2


	//----- nvinfo : EIATTR_MAXREG_COUNT
	.align		4
        /*002c*/ 	.byte	0x03, 0x1b
        /*002e*/ 	.short	0x00ff


	//----- nvinfo : EIATTR_NUM_BARRIERS
	.align		4
        /*0030*/ 	.byte	0x02, 0x4c
        /*0032*/ 	.byte	0x07
	.zero		1


	//----- nvinfo : EIATTR_EXTERNS
	.align		4
        /*0034*/ 	.byte	0x04, 0x0f
        /*0036*/ 	.short	(.L_37 - .L_36)


	//   ....[0]....
	.align		4
.L_36:
        /*0038*/ 	.word	index@(__assertfail)


	//----- nvinfo : EIATTR_MERCURY_ISA_VERSION
	.align		4
.L_37:
        /*003c*/ 	.byte	0x03, 0x5f
        /*003e*/ 	.short	0x0101


	//----- nvinfo : EIATTR_INT_WARP_WIDE_INSTR_OFFSETS
	.align		4
        /*0040*/ 	.byte	0x04, 0x31
        /*0042*/ 	.short	(.L_39 - .L_38)


	//   ....[0]....
.L_38:
        /*0044*/ 	.word	0x00002590


	//   ....[1]....
        /*0048*/ 	.word	0x00004af0


	//   ....[2]....
        /*004c*/ 	.word	0x00004b20


	//   ....[3]....
        /*0050*/ 	.word	0x00004b70


	//   ....[4]....
        /*0054*/ 	.word	0x00005410


	//   ....[5]....
        /*0058*/ 	.word	0x00005480


	//   ....[6]....
        /*005c*/ 	.word	0x000056f0


	//   ....[7]....
        /*0060*/ 	.word	0x00005860


	//----- nvinfo : EIATTR_COOP_GROUP_MASK_REGIDS
	.align		4
.L_39:
        /*0064*/ 	.byte	0x04, 0x29
        /*0066*/ 	.short	(.L_41 - .L_40)


	//   ....[0]....
.L_40:
        /*0068*/ 	.word	0xffffffff


	//   ....[1]....
        /*006c*/ 	.word	0xffffffff


	//   ....[2]....
        /*0070*/ 	.word	0xffffffff


	//   ....[3]....
        /*0074*/ 	.word	0xffffffff


	//   ....[4]....
        /*0078*/ 	.word	0xffffffff


	//   ....[5]....
        /*007c*/ 	.word	0xffffffff


	//   ....[6]....
        /*0080*/ 	.word	0xffffffff


	//   ....[7]....
        /*0084*/ 	.word	0xffffffff


	//   ....[8]....
        /*0088*/ 	.word	0xffffffff


	//   ....[9]....
        /*008c*/ 	.word	0xffffffff


	//   ....[10]....
        /*0090*/ 	.word	0xffffffff


	//   ....[11]....
        /*0094*/ 	.word	0xffffffff


	//   ....[12]....
        /*0098*/ 	.word	0xffffffff


	//   ....[13]....
        /*009c*/ 	.word	0xffffffff


	//----- nvinfo : EIATTR_COOP_GROUP_INSTR_OFFSETS
	.align		4
.L_41:
        /*00a0*/ 	.byte	0x04, 0x28
        /*00a2*/ 	.short	(.L_43 - .L_42)


	//   ....[0]....
.L_42:
        /*00a4*/ 	.word	0x00000090


	//   ....[1]....
        /*00a8*/ 	.word	0x00000530


	//   ....[2]....
        /*00ac*/ 	.word	0x00000870


	//   ....[3]....
        /*00b0*/ 	.word	0x000009f0


	//   ....[4]....
        /*00b4*/ 	.word	0x00000af0


	//   ....[5]....
        /*00b8*/ 	.word	0x00000c60


	//   ....[6]....
        /*00bc*/ 	.word	0x00000dc0


	//   ....[7]....
        /*00c0*/ 	.word	0x00000f70


	//   ....[8]....
        /*00c4*/ 	.word	0x00002470


	//   ....[9]....
        /*00c8*/ 	.word	0x00003890


	//   ....[10]....
        /*00cc*/ 	.word	0x00003aa0


	//   ....[11]....
        /*00d0*/ 	.word	0x00003ad0


	//   ....[12]....
        /*00d4*/ 	.word	0x000049e0


	//   ....[13]....
        /*00d8*/ 	.word	0x00004c10


	//----- nvinfo : EIATTR_VRC_CTA_INIT_COUNT
	.align		4
.L_43:
        /*00dc*/ 	.byte	0x02, 0x4a
        /*00de*/ 	.byte	0x80
	.zero		1


	//----- nvinfo : EIATTR_SYSCALL_OFFSETS
	.align		4
        /*00e0*/ 	.byte	0x04, 0x46
        /*00e2*/ 	.short	(.L_45 - .L_44)


	//   ....[0]....
.L_44:
        /*00e4*/ 	.word	0x000063d0


	//   ....[1]....
        /*00e8*/ 	.word	0x000064c0


	//   ....[2]....
        /*00ec*/ 	.word	0x00006d00


	//   ....[3]....
        /*00f0*/ 	.word	0x000079b0


	//----- nvinfo : EIATTR_MBARRIER_INSTR_OFFSETS
	.align		4
.L_45:
        /*00f4*/ 	.byte	0x04, 0x39
        /*00f6*/ 	.short	(.L_47 - .L_46)


	//   ....[0]....
.L_46:
        /*00f8*/ 	.word	0x00000670
        /*00fc*/ 	.word	0x000000ff
        /*0100*/ 	.word	0x00000000
        /*0104*/ 	.short	0x0100
        /*0106*/ 	.byte	0x07
	.zero		1


	//   ....[1]....
        /*0108*/ 	.word	0x00000680
        /*010c*/ 	.word	0x000000ff
        /*0110*/ 	.word	0x00000078
        /*0114*/ 	.short	0x0100
        /*0116*/ 	.byte	0x07
	.zero		1


	//   ....[2]....
        /*0118*/ 	.word	0x00000690
        /*011c*/ 	.word	0x000000ff
        /*0120*/ 	.word	0x00000008
        /*0124*/ 	.short	0x0100
        /*0126*/ 	.byte	0x07
	.zero		1


	//   ....[3]....
        /*0128*/ 	.word	0x000006a0
        /*012c*/ 	.word	0x000000ff
        /*0130*/ 	.word	0x00000080
        /*0134*/ 	.short	0x0100
        /*0136*/ 	.byte	0x07
	.zero		1


	//   ....[4]....
        /*0138*/ 	.word	0x000006b0
        /*013c*/ 	.word	0x000000ff
        /*0140*/ 	.word	0x00000010
        /*0144*/ 	.short	0x0100
        /*0146*/ 	.byte	0x07
	.zero		1


	//   ....[5]....
        /*0148*/ 	.word	0x000006c0
        /*014c*/ 	.word	0x000000ff
        /*0150*/ 	.word	0x00000088
        /*0154*/ 	.short	0x0100
        /*0156*/ 	.byte	0x07
	.zero		1


	//   ....[6]....
        /*0158*/ 	.word	0x000006d0
        /*015c*/ 	.word	0x000000ff
        /*0160*/ 	.word	0x00000018
        /*0164*/ 	.short	0x0100
        /*0166*/ 	.byte	0x07
	.zero		1


	//   ....[7]....
        /*0168*/ 	.word	0x000006e0
        /*016c*/ 	.word	0x000000ff
        /*0170*/ 	.word	0x00000090
        /*0174*/ 	.short	0x0100
        /*0176*/ 	.byte	0x07
	.zero		1


	//   ....[8]....
        /*0178*/ 	.word	0x000006f0
        /*017c*/ 	.word	0x000000ff
        /*0180*/ 	.word	0x00000020
        /*0184*/ 	.short	0x0100
        /*0186*/ 	.byte	0x07
	.zero		1


	//   ....[9]....
        /*0188*/ 	.word	0x00000700
        /*018c*/ 	.word	0x000000ff
        /*0190*/ 	.word	0x00000098
        /*0194*/ 	.short	0x0100
        /*0196*/ 	.byte	0x07
	.zero		1


	//   ....[10]....
        /*0198*/ 	.word	0x00000710
        /*019c*/ 	.word	0x000000ff
        /*01a0*/ 	.word	0x00000028
        /*01a4*/ 	.short	0x0100
        /*01a6*/ 	.byte	0x07
	.zero		1


	//   ....[11]....
        /*01a8*/ 	.word	0x00000720
        /*01ac*/ 	.word	0x000000ff
        /*01b0*/ 	.word	0x000000a0
        /*01b4*/ 	.short	0x0100
        /*01b6*/ 	.byte	0x07
	.zero		1


	//   ....[12]....
        /*01b8*/ 	.word	0x00000730
        /*01bc*/ 	.word	0x000000ff
        /*01c0*/ 	.word	0x00000030
        /*01c4*/ 	.short	0x0100
        /*01c6*/ 	.byte	0x07
	.zero		1


	//   ....[13]....
        /*01c8*/ 	.word	0x00000740
        /*01cc*/ 	.word	0x000000ff
        /*01d0*/ 	.word	0x000000a8
        /*01d4*/ 	.short	0x0100
        /*01d6*/ 	.byte	0x07
	.zero		1


	//   ....[14]....
        /*01d8*/ 	.word	0x00000750
        /*01dc*/ 	.word	0x000000ff
        /*01e0*/ 	.word	0x00000038
        /*01e4*/ 	.short	0x0100
        /*01e6*/ 	.byte	0x07
	.zero		1


	//   ....[15]....
        /*01e8*/ 	.word	0x00000760
        /*01ec*/ 	.word	0x000000ff
        /*01f0*/ 	.word	0x000000b0
        /*01f4*/ 	.short	0x0100
        /*01f6*/ 	.byte	0x07
	.zero		1


	//   ....[16]....
        /*01f8*/ 	.word	0x00000770
        /*01fc*/ 	.word	0x000000ff
        /*0200*/ 	.word	0x00000040
        /*0204*/ 	.short	0x0100
        /*0206*/ 	.byte	0x07
	.zero		1


	//   ....[17]....
        /*0208*/ 	.word	0x00000780
        /*020c*/ 	.word	0x000000ff
        /*0210*/ 	.word	0x000000b8
        /*0214*/ 	.short	0x0100
        /*0216*/ 	.byte	0x07
	.zero		1


	//   ....[18]....
        /*0218*/ 	.word	0x00000790
        /*021c*/ 	.word	0x000000ff
        /*0220*/ 	.word	0x00000048
        /*0224*/ 	.short	0x0100
        /*0226*/ 	.byte	0x07
	.zero		1


	//   ....[19]....
        /*0228*/ 	.word	0x000007a0
        /*022c*/ 	.word	0x000000ff
        /*0230*/ 	.word	0x000000c0
        /*0234*/ 	.short	0x0100
        /*0236*/ 	.byte	0x07
	.zero		1


	//   ....[20]....
        /*0238*/ 	.word	0x000007b0
        /*023c*/ 	.word	0x000000ff
        /*0240*/ 	.word	0x00000050
        /*0244*/ 	.short	0x0100
        /*0246*/ 	.byte	0x07
	.zero		1


	//   ....[21]....
        /*0248*/ 	.word	0x000007c0
        /*024c*/ 	.word	0x000000ff
        /*0250*/ 	.word	0x000000c8
        /*0254*/ 	.short	0x0100
        /*0256*/ 	.byte	0x07
	.zero		1


	//   ....[22]....
        /*0258*/ 	.word	0x000007d0
        /*025c*/ 	.word	0x000000ff
        /*0260*/ 	.word	0x00000058
        /*0264*/ 	.short	0x0100
        /*0266*/ 	.byte	0x07
	.zero		1


	//   ....[23]....
        /*0268*/ 	.word	0x000007e0
        /*026c*/ 	.word	0x000000ff
        /*0270*/ 	.word	0x000000d0
        /*0274*/ 	.short	0x0100
        /*0276*/ 	.byte	0x07
	.zero		1


	//   ....[24]....
        /*0278*/ 	.word	0x000007f0
        /*027c*/ 	.word	0x000000ff
        /*0280*/ 	.word	0x00000060
        /*0284*/ 	.short	0x0100
        /*0286*/ 	.byte	0x07
	.zero		1


	//   ....[25]....
        /*0288*/ 	.word	0x00000800
        /*028c*/ 	.word	0x000000ff
        /*0290*/ 	.word	0x000000d8
        /*0294*/ 	.short	0x0100
        /*0296*/ 	.byte	0x07
	.zero		1


	//   ....[26]....
        /*0298*/ 	.word	0x00000810
        /*029c*/ 	.word	0x000000ff
        /*02a0*/ 	.word	0x00000068
        /*02a4*/ 	.short	0x0100
        /*02a6*/ 	.byte	0x07
	.zero		1


	//   ....[27]....
        /*02a8*/ 	.word	0x00000820
        /*02ac*/ 	.word	0x000000ff
        /*02b0*/ 	.word	0x000000e0
        /*02b4*/ 	.short	0x0100
        /*02b6*/ 	.byte	0x07
	.zero		1


	//   ....[28]....
        /*02b8*/ 	.word	0x00000830
        /*02bc*/ 	.word	0x000000ff
        /*02c0*/ 	.word	0x00000070
        /*02c4*/ 	.short	0x0100
        /*02c6*/ 	.byte	0x07
	.zero		1


	//   ....[29]....
        /*02c8*/ 	.word	0x00000840
        /*02cc*/ 	.word	0x000000ff
        /*02d0*/ 	.word	0x000000e8
        /*02d4*/ 	.short	0x0100
        /*02d6*/ 	.byte	0x07
	.zero		1


	//   ....[30]....
        /*02d8*/ 	.word	0x00000980
        /*02dc*/ 	.word	0x000000ff
        /*02e0*/ 	.word	0x000000f0
        /*02e4*/ 	.short	0x0100
        /*02e6*/ 	.byte	0x07
	.zero		1


	//   ....[31]....
        /*02e8*/ 	.word	0x00000990
        /*02ec*/ 	.word	0x000000ff
        /*02f0*/ 	.word	0x00000108
        /*02f4*/ 	.short	0x0100
        /*02f6*/ 	.byte	0x07
	.zero		1


	//   ....[32]....
        /*02f8*/ 	.word	0x000009a0
        /*02fc*/ 	.word	0x000000ff
        /*0300*/ 	.word	0x000000f8
        /*0304*/ 	.short	0x0100
        /*0306*/ 	.byte	0x07
	.zero		1


	//   ....[33]....
        /*0308*/ 	.word	0x000009b0
        /*030c*/ 	.word	0x000000ff
        /*0310*/ 	.word	0x00000110
        /*0314*/ 	.short	0x0100
        /*0316*/ 	.byte	0x07
	.zero		1


	//   ....[34]....
        /*0318*/ 	.word	0x000009c0
        /*031c*/ 	.word	0x000000ff
        /*0320*/ 	.word	0x00000100
        /*0324*/ 	.short	0x0100
        /*0326*/ 	.byte	0x07
	.zero		1


	//   ....[35]....
        /*0328*/ 	.word	0x000009d0
        /*032c*/ 	.word	0x000000ff
        /*0330*/ 	.word	0x00000118
        /*0334*/ 	.short	0x0100
        /*0336*/ 	.byte	0x07
	.zero		1


	//   ....[36]....
        /*0338*/ 	.word	0x00000ac0
        /*033c*/ 	.word	0x000000ff
        /*0340*/ 	.word	0x00000120
        /*0344*/ 	.short	0x0100
        /*0346*/ 	.byte	0x05
	.zero		1


	//   ....[37]....
        /*0348*/ 	.word	0x00000ad0
        /*034c*/ 	.word	0x000000ff
        /*0350*/ 	.word	0x00000128
        /*0354*/ 	.short	0x0100
        /*0356*/ 	.byte	0x05
	.zero		1


	//   ....[38]....
        /*0358*/ 	.word	0x00000c10
        /*035c*/ 	.word	0x000000ff
        /*0360*/ 	.word	0x00000130
        /*0364*/ 	.short	0x0100
        /*0366*/ 	.byte	0x05
	.zero		1


	//   ....[39]....
        /*0368*/ 	.word	0x00000c20
        /*036c*/ 	.word	0x000000ff
        /*0370*/ 	.word	0x00000140
        /*0374*/ 	.short	0x0100
        /*0376*/ 	.byte	0x05
	.zero		1


	//   ....[40]....
        /*0378*/ 	.word	0x00000c30
        /*037c*/ 	.word	0x000000ff
        /*0380*/ 	.word	0x00000138
        /*0384*/ 	.short	0x0100
        /*0386*/ 	.byte	0x05
	.zero		1


	//   ....[41]....
        /*0388*/ 	.word	0x00000c40
        /*038c*/ 	.word	0x000000ff
        /*0390*/ 	.word	0x00000148
        /*0394*/ 	.short	0x0100
        /*0396*/ 	.byte	0x05
	.zero		1


	//   ....[42]....
        /*0398*/ 	.word	0x00000d70
        /*039c*/ 	.word	0x000000ff
        /*03a0*/ 	.word	0x00000150
        /*03a4*/ 	.short	0x0100
        /*03a6*/ 	.byte	0x07
	.zero		1


	//   ....[43]....
        /*03a8*/ 	.word	0x00000d80
        /*03ac*/ 	.word	0x000000ff
        /*03b0*/ 	.word	0x00000160
        /*03b4*/ 	.short	0x0100
        /*03b6*/ 	.byte	0x07
	.zero		1


	//   ....[44]....
        /*03b8*/ 	.word	0x00000d90
        /*03bc*/ 	.word	0x000000ff
        /*03c0*/ 	.word	0x00000158
        /*03c4*/ 	.short	0x0100
        /*03c6*/ 	.byte	0x07
	.zero		1


	//   ....[45]....
        /*03c8*/ 	.word	0x00000da0
        /*03cc*/ 	.word	0x000000ff
        /*03d0*/ 	.word	0x00000168
        /*03d4*/ 	.short	0x0100
        /*03d6*/ 	.byte	0x07
	.zero		1


	//   ....[46]....
        /*03d8*/ 	.word	0x00000e90
        /*03dc*/ 	.word	0x000000ff
        /*03e0*/ 	.word	0x00000170
        /*03e4*/ 	.short	0x0100
        /*03e6*/ 	.byte	0x05
	.zero		1


	//   ....[47]....
        /*03e8*/ 	.word	0x00000ea0
        /*03ec*/ 	.word	0x000000ff
        /*03f0*/ 	.word	0x00000180
        /*03f4*/ 	.short	0x0100
        /*03f6*/ 	.byte	0x05
	.zero		1


	//   ....[48]....
        /*03f8*/ 	.word	0x00000eb0
        /*03fc*/ 	.word	0x000000ff
        /*0400*/ 	.word	0x00000178
        /*0404*/ 	.short	0x0100
        /*0406*/ 	.byte	0x05
	.zero		1


	//   ....[49]....
        /*0408*/ 	.word	0x00000ec0
        /*040c*/ 	.word	0x000000ff
        /*0410*/ 	.word	0x00000188
        /*0414*/ 	.short	0x0100
        /*0416*/ 	.byte	0x05
	.zero		1


	//   ....[50]....
        /*0418*/ 	.word	0x00001a10
        /*041c*/ 	.word	0x00000002
        /*0420*/ 	.word	0x00000180
        /*0424*/ 	.short	0x010a
        /*0426*/ 	.byte	0xff
	.zero		1


	//   ....[51]....
        /*0428*/ 	.word	0x00001a40
        /*042c*/ 	.word	0x00000002
        /*0430*/ 	.word	0x00000170
        /*0434*/ 	.short	0x0101
        /*0436*/ 	.byte	0xff
	.zero		1


	//   ....[52]....
        /*0438*/ 	.word	0x00001b10
        /*043c*/ 	.word	0x000000ff
        /*0440*/ 	.word	0x00000078
        /*0444*/ 	.short	0x010a
        /*0446*/ 	.byte	0x08
	.zero		1


	//   ....[53]....
        /*0448*/ 	.word	0x00001bd0
        /*044c*/ 	.word	0x000000ff
        /*0450*/ 	.word	0x00000078
        /*0454*/ 	.short	0x010a
        /*0456*/ 	.byte	0x29
	.zero		1


	//   ....[54]....
        /*0458*/ 	.word	0x00001d10
        /*045c*/ 	.word	0x000000ff
        /*0460*/ 	.word	0x00000078
        /*0464*/ 	.short	0x010a
        /*0466*/ 	.byte	0x08
	.zero		1


	//   ....[55]....
        /*0468*/ 	.word	0x00001fd0
        /*046c*/ 	.word	0x000000ff
        /*0470*/ 	.word	0x00000128
        /*0474*/ 	.short	0x0101
        /*0476*/ 	.byte	0x06
	.zero		1


	//   ....[56]....
        /*0478*/ 	.word	0x00001ff0
        /*047c*/ 	.word	0x000000ff
        /*0480*/ 	.word	0x00000078
        /*0484*/ 	.short	0x010a
        /*0486*/ 	.byte	0x08
	.zero		1


	//   ....[57]....
        /*0488*/ 	.word	0x00002070
        /*048c*/ 	.word	0x000000ff
        /*0490*/ 	.word	0x00000078
        /*0494*/ 	.short	0x010a
        /*0496*/ 	.byte	0x29
	.zero		1


	//   ....[58]....
        /*0498*/ 	.word	0x000021b0
        /*049c*/ 	.word	0x000000ff
        /*04a0*/ 	.word	0x00000078
        /*04a4*/ 	.short	0x010a
        /*04a6*/ 	.byte	0x08
	.zero		1


	//   ....[59]....
        /*04a8*/ 	.word	0x000024a0
        /*04ac*/ 	.word	0x00000002
        /*04b0*/ 	.word	0x00000130
        /*04b4*/ 	.short	0x010a
        /*04b6*/ 	.byte	0xff
	.zero		1


	//   ....[60]....
        /*04b8*/ 	.word	0x00002560
        /*04bc*/ 	.word	0x00000002
        /*04c0*/ 	.word	0x00000000
        /*04c4*/ 	.short	0x0101
        /*04c6*/ 	.byte	0xff
	.zero		1


	//   ....[61]....
        /*04c8*/ 	.word	0x00002ad0
        /*04cc*/ 	.word	0x000000ff
        /*04d0*/ 	.word	0x00000000
        /*04d4*/ 	.short	0x010a
        /*04d6*/ 	.byte	0x04
	.zero		1


	//   ....[62]....
        /*04d8*/ 	.word	0x00002b60
        /*04dc*/ 	.word	0x000000ff
        /*04e0*/ 	.word	0x00000000
        /*04e4*/ 	.short	0x010a
        /*04e6*/ 	.byte	0x04
	.zero		1


	//   ....[63]....
        /*04e8*/ 	.word	0x00002bf0
        /*04ec*/ 	.word	0x000000ff
        /*04f0*/ 	.word	0x00000000
        /*04f4*/ 	.short	0x010a
        /*04f6*/ 	.byte	0x04
	.zero		1


	//   ....[64]....
        /*04f8*/ 	.word	0x00002c80
        /*04fc*/ 	.word	0x000000ff
        /*0500*/ 	.word	0x00000000
        /*0504*/ 	.short	0x010a
        /*0506*/ 	.byte	0x04
	.zero		1


	//   ....[65]....
        /*0508*/ 	.word	0x00002d10
        /*050c*/ 	.word	0x000000ff
        /*0510*/ 	.word	0x00000000
        /*0514*/ 	.short	0x010a
        /*0516*/ 	.byte	0x04
	.zero		1


	//   ....[66]....
        /*0518*/ 	.word	0x00002da0
        /*051c*/ 	.word	0x000000ff
        /*0520*/ 	.word	0x00000000
        /*0524*/ 	.short	0x010a
        /*0526*/ 	.byte	0x04
	.zero		1


	//   ....[67]....
        /*0528*/ 	.word	0x00002e30
        /*052c*/ 	.word	0x000000ff
        /*0530*/ 	.word	0x00000000
        /*0534*/ 	.short	0x010a
        /*0536*/ 	.byte	0x04
	.zero		1


	//   ....[68]....
        /*0538*/ 	.word	0x00002ec0
        /*053c*/ 	.word	0x000000ff
        /*0540*/ 	.word	0x00000000
        /*0544*/ 	.short	0x010a
        /*0546*/ 	.byte	0x04
	.zero		1


	//   ....[69]....
        /*0548*/ 	.word	0x00002f50
        /*054c*/ 	.word	0x000000ff
        /*0550*/ 	.word	0x00000000
        /*0554*/ 	.short	0x010a
        /*0556*/ 	.byte	0x04
	.zero		1


	//   ....[70]....
        /*0558*/ 	.word	0x00002fe0
        /*055c*/ 	.word	0x000000ff
        /*0560*/ 	.word	0x00000000
        /*0564*/ 	.short	0x010a
        /*0566*/ 	.byte	0x04
	.zero		1


	//   ....[71]....
        /*0568*/ 	.word	0x00003070
        /*056c*/ 	.word	0x000000ff
        /*0570*/ 	.word	0x00000000
        /*0574*/ 	.short	0x010a
        /*0576*/ 	.byte	0x04
	.zero		1


	//   ....[72]....
        /*0578*/ 	.word	0x00003100
        /*057c*/ 	.word	0x000000ff
        /*0580*/ 	.word	0x00000000
        /*0584*/ 	.short	0x010a
        /*0586*/ 	.byte	0x04
	.zero		1


	//   ....[73]....
        /*0588*/ 	.word	0x00003190
        /*058c*/ 	.word	0x000000ff
        /*0590*/ 	.word	0x00000000
        /*0594*/ 	.short	0x010a
        /*0596*/ 	.byte	0x04
	.zero		1


	//   ....[74]....
        /*0598*/ 	.word	0x00003220
        /*059c*/ 	.word	0x000000ff
        /*05a0*/ 	.word	0x00000000
        /*05a4*/ 	.short	0x010a
        /*05a6*/ 	.byte	0x04
	.zero		1


	//   ....[75]....
        /*05a8*/ 	.word	0x000032c0
        /*05ac*/ 	.word	0x00000000
        /*05b0*/ 	.word	0x00000000
        /*05b4*/ 	.short	0x010a
        /*05b6*/ 	.byte	0xff
	.zero		1


	//   ....[76]....
        /*05b8*/ 	.word	0x000033f0
        /*05bc*/ 	.word	0x00000000
        /*05c0*/ 	.word	0x00000170
        /*05c4*/ 	.short	0x010a
        /*05c6*/ 	.byte	0xff
	.zero		1


	//   ....[77]....
        /*05c8*/ 	.word	0x00003460
        /*05cc*/ 	.word	0x00000000
        /*05d0*/ 	.word	0x00000000
        /*05d4*/ 	.short	0x0101
        /*05d6*/ 	.byte	0xff
	.zero		1


	//   ....[78]....
        /*05d8*/ 	.word	0x00003480
        /*05dc*/ 	.word	0x000000ff
        /*05e0*/ 	.word	0x00000140
        /*05e4*/ 	.short	0x010a
        /*05e6*/ 	.byte	0x05
	.zero		1


	//   ....[79]....
        /*05e8*/ 	.word	0x000035a0
        /*05ec*/ 	.word	0x00000000
        /*05f0*/ 	.word	0x00000130
        /*05f4*/ 	.short	0x010a
        /*05f6*/ 	.byte	0xff
	.zero		1


	//   ....[80]....
        /*05f8*/ 	.word	0x000036a0
        /*05fc*/ 	.word	0x00000000
        /*0600*/ 	.word	0x00000000
        /*0604*/ 	.short	0x0101
        /*0606*/ 	.byte	0xff
	.zero		1


	//   ....[81]....
        /*0608*/ 	.word	0x00003730
        /*060c*/ 	.word	0x000000ff
        /*0610*/ 	.word	0x00000140
        /*0614*/ 	.short	0x0106
        /*0616*/ 	.byte	0x05
	.zero		1


	//   ....[82]....
        /*0618*/ 	.word	0x00003750
        /*061c*/ 	.word	0x000000ff
        /*0620*/ 	.word	0x00000140
        /*0624*/ 	.short	0x010a
        /*0626*/ 	.byte	0x05
	.zero		1


	//   ....[83]....
        /*0628*/ 	.word	0x000037e0
        /*062c*/ 	.word	0x000000ff
        /*0630*/ 	.word	0x00000140
        /*0634*/ 	.short	0x0106
        /*0636*/ 	.byte	0x04
	.zero		1


	//   ....[84]....
        /*0638*/ 	.word	0x00003820
        /*063c*/ 	.word	0x00000000
        /*0640*/ 	.word	0x00000140
        /*0644*/ 	.short	0x010a
        /*0646*/ 	.byte	0xff
	.zero		1


	//   ....[85]....
        /*0648*/ 	.word	0x00003e10
        /*064c*/ 	.word	0x00000002
        /*0650*/ 	.word	0x00000130
        /*0654*/ 	.short	0x010a
        /*0656*/ 	.byte	0xff
	.zero		1


	//   ....[86]....
        /*0658*/ 	.word	0x00003ed0
        /*065c*/ 	.word	0x00000002
        /*0660*/ 	.word	0x00000000
        /*0664*/ 	.short	0x0101
        /*0666*/ 	.byte	0xff
	.zero		1


	//   ....[87]....
        /*0668*/ 	.word	0x000043a0
        /*066c*/ 	.word	0x000000ff
        /*0670*/ 	.word	0x00000000
        /*0674*/ 	.short	0x010a
        /*0676*/ 	.byte	0x05
	.zero		1


	//   ....[88]....
        /*0678*/ 	.word	0x000043b0
        /*067c*/ 	.word	0x000000ff
        /*0680*/ 	.word	0x00000160
        /*0684*/ 	.short	0x010a
        /*0686*/ 	.byte	0x0c
	.zero		1


	//   ....[89]....
        /*0688*/ 	.word	0x00004580
        /*068c*/ 	.word	0x000000ff
        /*0690*/ 	.word	0x00000000
        /*0694*/ 	.short	0x010a
        /*0696*/ 	.byte	0x0b
	.zero		1


	//   ....[90]....
        /*0698*/ 	.word	0x000046b0
        /*069c*/ 	.word	0x000000ff
        /*06a0*/ 	.word	0x00000000
        /*06a4*/ 	.short	0x010a
        /*06a6*/ 	.byte	0x1d
	.zero		1


	//   ....[91]....
        /*06a8*/ 	.word	0x00004930
        /*06ac*/ 	.word	0x000000ff
        /*06b0*/ 	.word	0x00000000
        /*06b4*/ 	.short	0x010a
        /*06b6*/ 	.byte	0x05
	.zero		1


	//   ....[92]....
        /*06b8*/ 	.word	0x000049c0
        /*06bc*/ 	.word	0x000000ff
        /*06c0*/ 	.word	0x00000000
        /*06c4*/ 	.short	0x010a
        /*06c6*/ 	.byte	0x06
	.zero		1


	//   ....[93]....
        /*06c8*/ 	.word	0x00004db0
        /*06cc*/ 	.word	0x00000000
        /*06d0*/ 	.word	0x00000130
        /*06d4*/ 	.short	0x010a
        /*06d6*/ 	.byte	0xff
	.zero		1


	//   ....[94]....
        /*06d8*/ 	.word	0x00004e70
        /*06dc*/ 	.word	0x00000000
        /*06e0*/ 	.word	0x00000000
        /*06e4*/ 	.short	0x0101
        /*06e6*/ 	.byte	0xff
	.zero		1


	//   ....[95]....
        /*06e8*/ 	.word	0x00005190
        /*06ec*/ 	.word	0x000000ff
        /*06f0*/ 	.word	0x00000128
        /*06f4*/ 	.short	0x010a
        /*06f6*/ 	.byte	0x04
	.zero		1


	//   ....[96]....
        /*06f8*/ 	.word	0x000053b0
        /*06fc*/ 	.word	0x000000ff
        /*0700*/ 	.word	0x00000108
        /*0704*/ 	.short	0x010a
        /*0706*/ 	.byte	0x07
	.zero		1


	//   ....[97]....
        /*0708*/ 	.word	0x000055b0
        /*070c*/ 	.word	0x000000ff
        /*0710*/ 	.word	0x000000f0
        /*0714*/ 	.short	0x010b
        /*0716*/ 	.byte	0x07
	.zero		1


	//   ....[98]....
        /*0718*/ 	.word	0x00005600
        /*071c*/ 	.word	0x000000ff
        /*0720*/ 	.word	0x00000000
        /*0724*/ 	.short	0x0101
        /*0726*/ 	.byte	0x0d
	.zero		1


	//   ....[99]....
        /*0728*/ 	.word	0x00005640
        /*072c*/ 	.word	0x000000ff
        /*0730*/ 	.word	0x00000108
        /*0734*/ 	.short	0x010a
        /*0736*/ 	.byte	0x05
	.zero		1


	//   ....[100]....
        /*0738*/ 	.word	0x00005890
        /*073c*/ 	.word	0x000000ff
        /*0740*/ 	.word	0x000000f0
        /*0744*/ 	.short	0x010b
        /*0746*/ 	.byte	0x05
	.zero		1


	//   ....[101]....
        /*0748*/ 	.word	0x000058d0
        /*074c*/ 	.word	0x000000ff
        /*0750*/ 	.word	0x00000000
        /*0754*/ 	.short	0x0101
        /*0756*/ 	.byte	0x07
	.zero		1


	//   ....[102]....
        /*0758*/ 	.word	0x00005940
        /*075c*/ 	.word	0x000000ff
        /*0760*/ 	.word	0x00000000
        /*0764*/ 	.short	0x010a
        /*0766*/ 	.byte	0x05
	.zero		1


	//   ....[103]....
        /*0768*/ 	.word	0x000059d0
        /*076c*/ 	.word	0x000000ff
        /*0770*/ 	.word	0x00000000
        /*0774*/ 	.short	0x010a
        /*0776*/ 	.byte	0x05
	.zero		1


	//   ....[104]....
        /*0778*/ 	.word	0x00005a70
        /*077c*/ 	.word	0x00000000
        /*0780*/ 	.word	0x00000000
        /*0784*/ 	.short	0x010a
        /*0786*/ 	.byte	0xff
	.zero		1


	//   ....[105]....
        /*0788*/ 	.word	0x00005db0
        /*078c*/ 	.word	0x00000000
        /*0790*/ 	.word	0x00000130
        /*0794*/ 	.short	0x010a
        /*0796*/ 	.byte	0xff
	.zero		1


	//   ....[106]....
        /*0798*/ 	.word	0x00005ec0
        /*079c*/ 	.word	0x00000000
        /*07a0*/ 	.word	0x00000000
        /*07a4*/ 	.short	0x0101
        /*07a6*/ 	.byte	0xff
	.zero		1


	//   ....[107]....
        /*07a8*/ 	.word	0x00006950
        /*07ac*/ 	.word	0x00000000
        /*07b0*/ 	.word	0x000000f0
        /*07b4*/ 	.short	0x010a
        /*07b6*/ 	.byte	0xff
	.zero		1


	//   ....[108]....
        /*07b8*/ 	.word	0x000069c0
        /*07bc*/ 	.word	0x00000049
        /*07c0*/ 	.word	0x00000150
        /*07c4*/ 	.short	0x010a
        /*07c6*/ 	.byte	0xff
	.zero		1


	//   ....[109]....
        /*07c8*/ 	.word	0x00006ab0
        /*07cc*/ 	.word	0x00000000
        /*07d0*/ 	.word	0x000000f0
        /*07d4*/ 	.short	0x010a
        /*07d6*/ 	.byte	0xff
	.zero		1


	//   ....[110]....
        /*07d8*/ 	.word	0x00006be0
        /*07dc*/ 	.word	0x00000049
        /*07e0*/ 	.word	0x00000150
        /*07e4*/ 	.short	0x010a
        /*07e6*/ 	.byte	0xff
	.zero		1


	//   ....[111]....
        /*07e8*/ 	.word	0x000076f0
        /*07ec*/ 	.word	0x00000000
        /*07f0*/ 	.word	0x00000000
        /*07f4*/ 	.short	0x0101
        /*07f6*/ 	.byte	0xff
	.zero		1


	//   ....[112]....
        /*07f8*/ 	.word	0x00007700
        /*07fc*/ 	.word	0x00000002
        /*0800*/ 	.word	0x000000f0
        /*0804*/ 	.short	0x010a
        /*0806*/ 	.byte	0xff
	.zero		1


	//   ....[113]....
        /*0808*/ 	.word	0x000077d0
        /*080c*/ 	.word	0x00000002
        /*0810*/ 	.word	0x000000f0
        /*0814*/ 	.short	0x010a
        /*0816*/ 	.byte	0xff
	.zero		1


	//   ....[114]....
        /*0818*/ 	.word	0x00007b40
        /*081c*/ 	.word	0x000000ff
        /*0820*/ 	.word	0x00000000
        /*0824*/ 	.short	0x0101
        /*0826*/ 	.byte	0x05
	.zero		1


	//   ....[115]....
        /*0828*/ 	.word	0x00008470
        /*082c*/ 	.word	0x00000000
        /*0830*/ 	.word	0x00000000
        /*0834*/ 	.short	0x0101
        /*0836*/ 	.byte	0xff
	.zero		1


	//   ....[116]....
        /*0838*/ 	.word	0x000086f0
        /*083c*/ 	.word	0x000000ff
        /*0840*/ 	.word	0x00000000
        /*0844*/ 	.short	0x0101
        /*0846*/ 	.byte	0x04
	.zero		1


	//   ....[117]....
        /*0848*/ 	.word	0x00008710
        /*084c*/ 	.word	0x00000002
        /*0850*/ 	.word	0x00000180
        /*0854*/ 	.short	0x010a
        /*0856*/ 	.byte	0xff
	.zero		1


	//   ....[118]....
        /*0858*/ 	.word	0x00008770
        /*085c*/ 	.word	0x00000002
        /*0860*/ 	.word	0x00000078
        /*0864*/ 	.short	0x010a
        /*0866*/ 	.byte	0xff
	.zero		1


	//   ....[119]....
        /*0868*/ 	.word	0x000087d0
        /*086c*/ 	.word	0x00000002
        /*0870*/ 	.word	0x00000078
        /*0874*/ 	.short	0x010a
        /*0876*/ 	.byte	0xff
	.zero		1


	//   ....[120]....
        /*0878*/ 	.word	0x00008820
        /*087c*/ 	.word	0x00000002
        /*0880*/ 	.word	0x00000130
        /*0884*/ 	.short	0x010a
        /*0886*/ 	.byte	0xff
	.zero		1


	//   ....[121]....
        /*0888*/ 	.word	0x00008880
        /*088c*/ 	.word	0x00000000
        /*0890*/ 	.word	0x00000000
        /*0894*/ 	.short	0x010a
        /*0896*/ 	.byte	0xff
	.zero		1


	//   ....[122]....
        /*0898*/ 	.word	0x000088e0
        /*089c*/ 	.word	0x00000000
        /*08a0*/ 	.word	0x00000000
        /*08a4*/ 	.short	0x010a
        /*08a6*/ 	.byte	0xff
	.zero		1


	//   ....[123]....
        /*08a8*/ 	.word	0x00008940
        /*08ac*/ 	.word	0x00000000
        /*08b0*/ 	.word	0x00000000
        /*08b4*/ 	.short	0x010a
        /*08b6*/ 	.byte	0xff
	.zero		1


	//   ....[124]....
        /*08b8*/ 	.word	0x000089a0
        /*08bc*/ 	.word	0x00000000
        /*08c0*/ 	.word	0x00000000
        /*08c4*/ 	.short	0x010a
        /*08c6*/ 	.byte	0xff
	.zero		1


	//   ....[125]....
        /*08c8*/ 	.word	0x00008a00
        /*08cc*/ 	.word	0x00000000
        /*08d0*/ 	.word	0x00000000
        /*08d4*/ 	.short	0x010a
        /*08d6*/ 	.byte	0xff
	.zero		1


	//   ....[126]....
        /*08d8*/ 	.word	0x00008a60
        /*08dc*/ 	.word	0x00000000
        /*08e0*/ 	.word	0x00000000
        /*08e4*/ 	.short	0x010a
        /*08e6*/ 	.byte	0xff
	.zero		1


	//   ....[127]....
        /*08e8*/ 	.word	0x00008ac0
        /*08ec*/ 	.word	0x00000000
        /*08f0*/ 	.word	0x00000000
        /*08f4*/ 	.short	0x010a
        /*08f6*/ 	.byte	0xff
	.zero		1


	//   ....[128]....
        /*08f8*/ 	.word	0x00008b20
        /*08fc*/ 	.word	0x00000000
        /*0900*/ 	.word	0x00000000
        /*0904*/ 	.short	0x010a
        /*0906*/ 	.byte	0xff
	.zero		1


	//   ....[129]....
        /*0908*/ 	.word	0x00008b80
        /*090c*/ 	.word	0x00000000
        /*0910*/ 	.word	0x00000000
        /*0914*/ 	.short	0x010a
        /*0916*/ 	.byte	0xff
	.zero		1


	//   ....[130]....
        /*0918*/ 	.word	0x00008be0
        /*091c*/ 	.word	0x00000000
        /*0920*/ 	.word	0x00000000
        /*0924*/ 	.short	0x010a
        /*0926*/ 	.byte	0xff
	.zero		1


	//   ....[131]....
        /*0928*/ 	.word	0x00008c40
        /*092c*/ 	.word	0x00000000
        /*0930*/ 	.word	0x00000000
        /*0934*/ 	.short	0x010a
        /*0936*/ 	.byte	0xff
	.zero		1


	//   ....[132]....
        /*0938*/ 	.word	0x00008ca0
        /*093c*/ 	.word	0x00000000
        /*0940*/ 	.word	0x00000000
        /*0944*/ 	.short	0x010a
        /*0946*/ 	.byte	0xff
	.zero		1


	//   ....[133]....
        /*0948*/ 	.word	0x00008d00
        /*094c*/ 	.word	0x00000000
        /*0950*/ 	.word	0x00000000
        /*0954*/ 	.short	0x010a
        /*0956*/ 	.byte	0xff
	.zero		1


	//   ....[134]....
        /*0958*/ 	.word	0x00008d60
        /*095c*/ 	.word	0x00000000
        /*0960*/ 	.word	0x00000000
        /*0964*/ 	.short	0x010a
        /*0966*/ 	.byte	0xff
	.zero		1


	//   ....[135]....
        /*0968*/ 	.word	0x00008db0
        /*096c*/ 	.word	0x00000000
        /*0970*/ 	.word	0x00000170
        /*0974*/ 	.short	0x010a
        /*0976*/ 	.byte	0xff
	.zero		1


	//   ....[136]....
        /*0978*/ 	.word	0x00008e10
        /*097c*/ 	.word	0x00000000
        /*0980*/ 	.word	0x00000140
        /*0984*/ 	.short	0x010a
        /*0986*/ 	.byte	0xff
	.zero		1


	//   ....[137]....
        /*0988*/ 	.word	0x00008e60
        /*098c*/ 	.word	0x00000000
        /*0990*/ 	.word	0x00000130
        /*0994*/ 	.short	0x010a
        /*0996*/ 	.byte	0xff
	.zero		1


	//   ....[138]....
        /*0998*/ 	.word	0x00008ec0
        /*099c*/ 	.word	0x00000000
        /*09a0*/ 	.word	0x00000140
        /*09a4*/ 	.short	0x010a
        /*09a6*/ 	.byte	0xff
	.zero		1


	//   ....[139]....
        /*09a8*/ 	.word	0x00008f10
        /*09ac*/ 	.word	0x00000002
        /*09b0*/ 	.word	0x00000130
        /*09b4*/ 	.short	0x010a
        /*09b6*/ 	.byte	0xff
	.zero		1


	//   ....[140]....
        /*09b8*/ 	.word	0x00008f70
        /*09bc*/ 	.word	0x00000003
        /*09c0*/ 	.word	0x00000160
        /*09c4*/ 	.short	0x010a
        /*09c6*/ 	.byte	0xff
	.zero		1


	//   ....[141]....
        /*09c8*/ 	.word	0x00008fd0
        /*09cc*/ 	.word	0x00000002
        /*09d0*/ 	.word	0x00000000
        /*09d4*/ 	.short	0x010a
        /*09d6*/ 	.byte	0xff
	.zero		1


	//   ....[142]....
        /*09d8*/ 	.word	0x00009030
        /*09dc*/ 	.word	0x00000000
        /*09e0*/ 	.word	0x00000000
        /*09e4*/ 	.short	0x010a
        /*09e6*/ 	.byte	0xff
	.zero		1


	//   ....[143]....
        /*09e8*/ 	.word	0x00009090
        /*09ec*/ 	.word	0x00000000
        /*09f0*/ 	.word	0x00000000
        /*09f4*/ 	.short	0x010a
        /*09f6*/ 	.byte	0xff
	.zero		1


	//   ....[144]....
        /*09f8*/ 	.word	0x000090e0
        /*09fc*/ 	.word	0x00000000
        /*0a00*/ 	.word	0x00000130
        /*0a04*/ 	.short	0x010a
        /*0a06*/ 	.byte	0xff
	.zero		1


	//   ....[145]....
        /*0a08*/ 	.word	0x00009140
        /*0a0c*/ 	.word	0x00000000
        /*0a10*/ 	.word	0x00000128
        /*0a14*/ 	.short	0x010a
        /*0a16*/ 	.byte	0xff
	.zero		1


	//   ....[146]....
        /*0a18*/ 	.word	0x000091a0
        /*0a1c*/ 	.word	0x00000000
        /*0a20*/ 	.word	0x00000108
        /*0a24*/ 	.short	0x010a
        /*0a26*/ 	.byte	0xff
	.zero		1


	//   ....[147]....
        /*0a28*/ 	.word	0x00009200
        /*0a2c*/ 	.word	0x00000000
        /*0a30*/ 	.word	0x00000108
        /*0a34*/ 	.short	0x010a
        /*0a36*/ 	.byte	0xff
	.zero		1


	//   ....[148]....
        /*0a38*/ 	.word	0x00009260
        /*0a3c*/ 	.word	0x00000000
        /*0a40*/ 	.word	0x00000000
        /*0a44*/ 	.short	0x010a
        /*0a46*/ 	.byte	0xff
	.zero		1


	//   ....[149]....
        /*0a48*/ 	.word	0x000092c0
        /*0a4c*/ 	.word	0x00000000
        /*0a50*/ 	.word	0x00000000
        /*0a54*/ 	.short	0x010a
        /*0a56*/ 	.byte	0xff
	.zero		1


	//   ....[150]....
        /*0a58*/ 	.word	0x00009310
        /*0a5c*/ 	.word	0x00000000
        /*0a60*/ 	.word	0x00000130
        /*0a64*/ 	.short	0x010a
        /*0a66*/ 	.byte	0xff
	.zero		1


	//   ....[151]....
        /*0a68*/ 	.word	0x00009360
        /*0a6c*/ 	.word	0x00000000
        /*0a70*/ 	.word	0x000000f0
        /*0a74*/ 	.short	0x010a
        /*0a76*/ 	.byte	0xff
	.zero		1


	//   ....[152]....
        /*0a78*/ 	.word	0x000093b0
        /*0a7c*/ 	.word	0x00000049
        /*0a80*/ 	.word	0x00000150
        /*0a84*/ 	.short	0x010a
        /*0a86*/ 	.byte	0xff
	.zero		1


	//   ....[153]....
        /*0a88*/ 	.word	0x00009400
        /*0a8c*/ 	.word	0x00000002
        /*0a90*/ 	.word	0x000000f0
        /*0a94*/ 	.short	0x010a
        /*0a96*/ 	.byte	0xff
	.zero		1


	//----- nvinfo : EIATTR_NUM_MBARRIERS
	.align		4
.L_47:
        /*0a98*/ 	.byte	0x03, 0x38
        /*0a9a*/ 	.short	0x0032


	//----- nvinfo : EIATTR_EXIT_INSTR_OFFSETS
	.align		4
        /*0a9c*/ 	.byte	0x04, 0x1c
        /*0a9e*/ 	.short	(.L_49 - .L_48)


	//   ....[0]....
.L_48:
        /*0aa0*/ 	.word	0x000032f0


	//   ....[1]....
        /*0aa4*/ 	.word	0x000037f0


	//   ....[2]....
        /*0aa8*/ 	.word	0x00003850


	//   ....[3]....
        /*0aac*/ 	.word	0x00004c20


	//   ....[4]....
        /*0ab0*/ 	.word	0x00005aa0


	//   ....[5]....
        /*0ab4*/ 	.word	0x00005ae0


	//   ....[6]....
        /*0ab8*/ 	.word	0x000085e0


	//   ....[7]....
        /*0abc*/ 	.word	0x00008660


	//   ....[8]....
        /*0ac0*/ 	.word	0x00008690


	//   ....[9]....
        /*0ac4*/ 	.word	0x00008700


	//----- nvinfo : EIATTR_MAX_THREADS
	.align		4
.L_49:
        /*0ac8*/ 	.byte	0x04, 0x05
        /*0aca*/ 	.short	(.L_51 - .L_50)
.L_50:
        /*0acc*/ 	.word	0x00000100
        /*0ad0*/ 	.word	0x00000001
        /*0ad4*/ 	.word	0x00000001


	//----- nvinfo : EIATTR_CRS_STACK_SIZE
	.align		4
.L_51:
        /*0ad8*/ 	.byte	0x04, 0x1e
        /*0ada*/ 	.short	(.L_53 - .L_52)
.L_52:
        /*0adc*/ 	.word	0x00000000


	//----- nvinfo : EIATTR_CBANK_PARAM_SIZE
	.align		4
.L_53:
        /*0ae0*/ 	.byte	0x03, 0x19
        /*0ae2*/ 	.short	0x0c00


	//----- nvinfo : EIATTR_PARAM_CBANK
	.align		4
        /*0ae4*/ 	.byte	0x04, 0x0a
        /*0ae6*/ 	.short	(.L_55 - .L_54)
	.align		4
.L_54:
        /*0ae8*/ 	.word	index@(.nv.constant0._ZN7cutlass13device_kernelINS_4gemm6kernel13GemmUniversalIN4cute5tupleIJiiiiEEENS1_10collective13CollectiveMmaINS1_46MainloopSm100TmaUmmaWarpSpecializedBlockScaledILi15ELi2ELi2ENS5_IJNS4_1CILi1EEENSA_ILi4EEESB_EEEEENS5_IJNSA_ILi128EEENSA_ILi64EEESF_EEENS5_IJNS_12float_e2m1_tENS_13float_ue8m0_tEEEENS5_IJNS5_IJlSB_lEEENS4_6LayoutINS5_IJNS5_IJNS5_IJNSA_ILi32EEESC_EEEiEEESP_NS5_IJSB_iEEEEEENS5_IJNS5_IJNS5_IJNSA_ILi16EEESC_EEEiEEENS5_IJNS5_IJNSA_ILi0EEESB_EEENSA_ILi512EEEEEENS5_IJSV_iEEEEEEEEEEESK_S12_NS4_8TiledMMAINS4_8MMA_AtomIJNS4_17SM100_MMA_MXF4_SSISI_SI_fSJ_Li128ELi64ELi32ELNS4_4UMMA5MajorE0ELS17_0ELNS16_7ScaleInE0ELS18_0EEEEEENSM_INS5_IJSB_SB_SB_EEENS5_IJSV_SV_SV_EEEEENS5_IJNS4_10UnderscoreES1E_S1E_EEEEENS5_IJNS4_23SM90_TMA_LOAD_MULTICASTES1H_EEENS5_IJNS4_14ComposedLayoutINS4_7SwizzleILi2ELi4ELi3EEENS4_18smem_ptr_flag_bitsILi4EEENSM_INS5_IJNSA_ILi8EEESF_EEENS5_IJSF_SB_EEEEEEENSM_INS5_IJNS5_IJNS5_IJSO_SB_EEENS5_IJSN_NSA_ILi2EEEEEEEEESB_NS5_IJS1U_SB_EEEEEENS5_IJNS5_IJNS5_IJST_SX_EEESW_EEESV_NS5_IJS1U_SX_EEEEEEEEEEEvNS4_8identityENS5_IJNS4_13SM90_TMA_LOADES26_EEES24_vS25_EENS_8epilogue10collective18CollectiveEpilogueINS29_23Sm100TmaWarpSpecializedILi3ELi2ELi32ELb1ELb0EEEJSH_NS5_IJNSM_ISF_SB_EENSM_ISN_SB_EEEEENS_10bfloat16_tESL_S2H_SL_NS29_6fusion15FusionCallbacksIS2D_NS2I_17LinearCombinationIS2H_fS2H_fLNS_15FloatRoundStyleE2EEESH_S2G_JEEENS4_5SM1004TMEM4LOAD26SM100_TMEM_LOAD_32dp32b32xES26_NS1J_IS1L_NS1M_ILi16EEENSM_INS5_IJS1O_SN_EEENS5_IJSN_SB_EEEEEEENS4_39AutoVectorizingCopyWithAssumedAlignmentILi128EEENS4_14SM90_TMA_STOREES2W_S2Y_S2Y_EEEvvEEEEvNT_6ParamsE)
        /*0aec*/ 	.short	0x0380
        /*0aee*/ 	.short	0x0c00


	//----- nvinfo : EIATTR_SW_WAR
	.align		4
.L_55:
        /*0af0*/ 	.byte	0x04, 0x36
        /*0af2*/ 	.short	(.L_57 - .L_56)
.L_56:
        /*0af4*/ 	.word	0x00000008
.L_57:


//--------------------- .nv.callgraph             --------------------------
	.section	.nv.callgraph,"",@"SHT_CUDA_CALLGRAPH"
	.align	4
	.sectionentsize	8
	.align		4
        /*0000*/ 	.word	0x00000000
	.align		4
        /*0004*/ 	.word	0xffffffff
	.align		4
        /*0008*/ 	.word	index@(_ZN7cutlass13device_kernelINS_4gemm6kernel13GemmUniversalIN4cute5tupleIJiiiiEEENS1_10collective13CollectiveMmaINS1_46MainloopSm100TmaUmmaWarpSpecializedBlockScaledILi15ELi2ELi2ENS5_IJNS4_1CILi1EEENSA_ILi4EEESB_EEEEENS5_IJNSA_ILi128EEENSA_ILi64EEESF_EEENS5_IJNS_12float_e2m1_tENS_13float_ue8m0_tEEEENS5_IJNS5_IJlSB_lEEENS4_6LayoutINS5_IJNS5_IJNS5_IJNSA_ILi32EEESC_EEEiEEESP_NS5_IJSB_iEEEEEENS5_IJNS5_IJNS5_IJNSA_ILi16EEESC_EEEiEEENS5_IJNS5_IJNSA_ILi0EEESB_EEENSA_ILi512EEEEEENS5_IJSV_iEEEEEEEEEEESK_S12_NS4_8TiledMMAINS4_8MMA_AtomIJNS4_17SM100_MMA_MXF4_SSISI_SI_fSJ_Li128ELi64ELi32ELNS4_4UMMA5MajorE0ELS17_0ELNS16_7ScaleInE0ELS18_0EEEEEENSM_INS5_IJSB_SB_SB_EEENS5_IJSV_SV_SV_EEEEENS5_IJNS4_10UnderscoreES1E_S1E_EEEEENS5_IJNS4_23SM90_TMA_LOAD_MULTICASTES1H_EEENS5_IJNS4_14ComposedLayoutINS4_7SwizzleILi2ELi4ELi3EEENS4_18smem_ptr_flag_bitsILi4EEENSM_INS5_IJNSA_ILi8EEESF_EEENS5_IJSF_SB_EEEEEEENSM_INS5_IJNS5_IJNS5_IJSO_SB_EEENS5_IJSN_NSA_ILi2EEEEEEEEESB_NS5_IJS1U_SB_EEEEEENS5_IJNS5_IJNS5_IJST_SX_EEESW_EEESV_NS5_IJS1U_SX_EEEEEEEEEEEvNS4_8identityENS5_IJNS4_13SM90_TMA_LOADES26_EEES24_vS25_EENS_8epilogue10collective18CollectiveEpilogueINS29_23Sm100TmaWarpSpecializedILi3ELi2ELi32ELb1ELb0EEEJSH_NS5_IJNSM_ISF_SB_EENSM_ISN_SB_EEEEENS_10bfloat16_tESL_S2H_SL_NS29_6fusion15FusionCallbacksIS2D_NS2I_17LinearCombinationIS2H_fS2H_fLNS_15FloatRoundStyleE2EEESH_S2G_JEEENS4_5SM1004TMEM4LOAD26SM100_TMEM_LOAD_32dp32b32xES26_NS1J_IS1L_NS1M_ILi16EEENSM_INS5_IJS1O_SN_EEENS5_IJSN_SB_EEEEEEENS4_39AutoVectorizingCopyWithAssumedAlignmentILi128EEENS4_14SM90_TMA_STOREES2W_S2Y_S2Y_EEEvvEEEEvNT_6ParamsE)
	.align		4
        /*000c*/ 	.word	index@(__assertfail)
	.align		4
        /*0010*/ 	.word	0x00000000
	.align		4
        /*0014*/ 	.word	0xfffffffe
	.align		4
        /*0018*/ 	.word	0x00000000
	.align		4
        /*001c*/ 	.word	0xfffffffd
	.align		4
        /*0020*/ 	.word	0x00000000
	.align		4
        /*0024*/ 	.word	0xfffffffc


//--------------------- .nv.constant4             --------------------------
	.section	.nv.constant4,"a",@progbits
	.align	8
	.align		8
.nv.constant4:
        /*0000*/ 	.dword	__assertfail
	.align		8
        /*0008*/ 	.dword	__unnamed_1
	.align		8
        /*0010*/ 	.dword	__unnamed_2
	.align		8
        /*0018*/ 	.dword	_ZN40_INTERNAL_93341052_4_k_cu_9f66fcd5_350204cuda3std3__45__cpo5beginE
	.align		8
        /*0020*/ 	.dword	_ZN40_INTERNAL_93341052_4_k_cu_9f66fcd5_350204cuda3std3__45__cpo3endE
	.align		8
        /*0028*/ 	.dword	_ZN40_INTERNAL_93341052_4_k_cu_9f66fcd5_350204cuda3std3__45__cpo6cbeginE
	.align		8
        /*0030*/ 	.dword	_ZN40_INTERNAL_93341052_4_k_cu_9f66fcd5_350204cuda3std3__45__cpo4cendE
	.align		8
        /*0038*/ 	.dword	_ZN40_INTERNAL_93341052_4_k_cu_9f66fcd5_350204cuda3std3__442_GLOBAL__N__93341052_4_k_cu_9f66fcd5_350206ignoreE
	.align		8
        /*0040*/ 	.dword	_ZN40_INTERNAL_93341052_4_k_cu_9f66fcd5_350204cuda3std3__419piecewise_constructE
	.align		8
        /*0048*/ 	.dword	_ZN40_INTERNAL_93341052_4_k_cu_9f66fcd5_350204cuda3std3__48in_placeE
	.align		8
        /*0050*/ 	.dword	_ZN40_INTERNAL_93341052_4_k_cu_9f66fcd5_350204cuda3std6ranges3__45__cpo4swapE
	.align		8
        /*0058*/ 	.dword	_ZN40_INTERNAL_93341052_4_k_cu_9f66fcd5_350204cuda3std6ranges3__45__cpo9iter_moveE
	.align		8
        /*0060*/ 	.dword	_ZN40_INTERNAL_93341052_4_k_cu_9f66fcd5_350204cute7productE
	.align		8
        /*0068*/ 	.dword	_ZN40_INTERNAL_93341052_4_k_cu_9f66fcd5_350204cute1_E
	.align		8
        /*0070*/ 	.dword	$str$25
	.align		8
        /*0078*/ 	.dword	$str$26
	.align		8
        /*0080*/ 	.dword	$str$29
	.align		8
        /*0088*/ 	.dword	$str$30


//--------------------- .text._ZN7cutlass13device_kernelINS_4gemm6kernel13GemmUniversalIN4cute5tupleIJiiiiEEENS1_10collective13CollectiveMmaINS1_46MainloopSm100TmaUmmaWarpSpecializedBlockScaledILi15ELi2ELi2ENS5_IJNS4_1CILi1EEENSA_ILi4EEESB_EEEEENS5_IJNSA_ILi128EEENSA_ILi64EEESF_EEENS5_IJNS_12float_e2m1_tENS_13float_ue8m0_tEEEENS5_IJNS5_IJlSB_lEEENS4_6LayoutINS5_IJNS5_IJNS5_IJNSA_ILi32EEESC_EEEiEEESP_NS5_IJSB_iEEEEEENS5_IJNS5_IJNS5_IJNSA_ILi16EEESC_EEEiEEENS5_IJNS5_IJNSA_ILi0EEESB_EEENSA_ILi512EEEEEENS5_IJSV_iEEEEEEEEEEESK_S12_NS4_8TiledMMAINS4_8MMA_AtomIJNS4_17SM100_MMA_MXF4_SSISI_SI_fSJ_Li128ELi64ELi32ELNS4_4UMMA5MajorE0ELS17_0ELNS16_7ScaleInE0ELS18_0EEEEEENSM_INS5_IJSB_SB_SB_EEENS5_IJSV_SV_SV_EEEEENS5_IJNS4_10UnderscoreES1E_S1E_EEEEENS5_IJNS4_23SM90_TMA_LOAD_MULTICASTES1H_EEENS5_IJNS4_14ComposedLayoutINS4_7SwizzleILi2ELi4ELi3EEENS4_18smem_ptr_flag_bitsILi4EEENSM_INS5_IJNSA_ILi8EEESF_EEENS5_IJSF_SB_EEEEEEENSM_INS5_IJNS5_IJNS5_IJSO_SB_EEENS5_IJSN_NSA_ILi2EEEEEEEEESB_NS5_IJS1U_SB_EEEEEENS5_IJNS5_IJNS5_IJST_SX_EEESW_EEESV_NS5_IJS1U_SX_EEEEEEEEEEEvNS4_8identityENS5_IJNS4_13SM90_TMA_LOADES26_EEES24_vS25_EENS_8epilogue10collective18CollectiveEpilogueINS29_23Sm100TmaWarpSpecializedILi3ELi2ELi32ELb1ELb0EEEJSH_NS5_IJNSM_ISF_SB_EENSM_ISN_SB_EEEEENS_10bfloat16_tESL_S2H_SL_NS29_6fusion15FusionCallbacksIS2D_NS2I_17LinearCombinationIS2H_fS2H_fLNS_15FloatRoundStyleE2EEESH_S2G_JEEENS4_5SM1004TMEM4LOAD26SM100_TMEM_LOAD_32dp32b32xES26_NS1J_IS1L_NS1M_ILi16EEENSM_INS5_IJS1O_SN_EEENS5_IJSN_SB_EEEEEEENS4_39AutoVectorizingCopyWithAssumedAlignmentILi128EEENS4_14SM90_TMA_STOREES2W_S2Y_S2Y_EEEvvEEEEvNT_6ParamsE --------------------------
	.section	.text._ZN7cutlass13device_kernelINS_4gemm6kernel13GemmUniversalIN4cute5tupleIJiiiiEEENS1_10collective13CollectiveMmaINS1_46MainloopSm100TmaUmmaWarpSpecializedBlockScaledILi15ELi2ELi2ENS5_IJNS4_1CILi1EEENSA_ILi4EEESB_EEEEENS5_IJNSA_ILi128EEENSA_ILi64EEESF_EEENS5_IJNS_12float_e2m1_tENS_13float_ue8m0_tEEEENS5_IJNS5_IJlSB_lEEENS4_6LayoutINS5_IJNS5_IJNS5_IJNSA_ILi32EEESC_EEEiEEESP_NS5_IJSB_iEEEEEENS5_IJNS5_IJNS5_IJNSA_ILi16EEESC_EEEiEEENS5_IJNS5_IJNSA_ILi0EEESB_EEENSA_ILi512EEEEEENS5_IJSV_iEEEEEEEEEEESK_S12_NS4_8TiledMMAINS4_8MMA_AtomIJNS4_17SM100_MMA_MXF4_SSISI_SI_fSJ_Li128ELi64ELi32ELNS4_4UMMA5MajorE0ELS17_0ELNS16_7ScaleInE0ELS18_0EEEEEENSM_INS5_IJSB_SB_SB_EEENS5_IJSV_SV_SV_EEEEENS5_IJNS4_10UnderscoreES1E_S1E_EEEEENS5_IJNS4_23SM90_TMA_LOAD_MULTICASTES1H_EEENS5_IJNS4_14ComposedLayoutINS4_7SwizzleILi2ELi4ELi3EEENS4_18smem_ptr_flag_bitsILi4EEENSM_INS5_IJNSA_ILi8EEESF_EEENS5_IJSF_SB_EEEEEEENSM_INS5_IJNS5_IJNS5_IJSO_SB_EEENS5_IJSN_NSA_ILi2EEEEEEEEESB_NS5_IJS1U_SB_EEEEEENS5_IJNS5_IJNS5_IJST_SX_EEESW_EEESV_NS5_IJS1U_SX_EEEEEEEEEEEvNS4_8identityENS5_IJNS4_13SM90_TMA_LOADES26_EEES24_vS25_EENS_8epilogue10collective18CollectiveEpilogueINS29_23Sm100TmaWarpSpecializedILi3ELi2ELi32ELb1ELb0EEEJSH_NS5_IJNSM_ISF_SB_EENSM_ISN_SB_EEEEENS_10bfloat16_tESL_S2H_SL_NS29_6fusion15FusionCallbacksIS2D_NS2I_17LinearCombinationIS2H_fS2H_fLNS_15FloatRoundStyleE2EEESH_S2G_JEEENS4_5SM1004TMEM4LOAD26SM100_TMEM_LOAD_32dp32b32xES26_NS1J_IS1L_NS1M_ILi16EEENSM_INS5_IJS1O_SN_EEENS5_IJSN_SB_EEEEEEENS4_39AutoVectorizingCopyWithAssumedAlignmentILi128EEENS4_14SM90_TMA_STOREES2W_S2Y_S2Y_EEEvvEEEEvNT_6ParamsE,"ax",@progbits
	.align	128
.text._ZN7cutlass13device_kernelINS_4gemm6kernel13GemmUniversalIN4cute5tupleIJiiiiEEENS1_10collective13CollectiveMmaINS1_46MainloopSm100TmaUmmaWarpSpecializedBlockScaledILi15ELi2ELi2ENS5_IJNS4_1CILi1EEENSA_ILi4EEESB_EEEEENS5_IJNSA_ILi128EEENSA_ILi64EEESF_EEENS5_IJNS_12float_e2m1_tENS_13float_ue8m0_tEEEENS5_IJNS5_IJlSB_lEEENS4_6LayoutINS5_IJNS5_IJNS5_IJNSA_ILi32EEESC_EEEiEEESP_NS5_IJSB_iEEEEEENS5_IJNS5_IJNS5_IJNSA_ILi16EEESC_EEEiEEENS5_IJNS5_IJNSA_ILi0EEESB_EEENSA_ILi512EEEEEENS5_IJSV_iEEEEEEEEEEESK_S12_NS4_8TiledMMAINS4_8MMA_AtomIJNS4_17SM100_MMA_MXF4_SSISI_SI_fSJ_Li128ELi64ELi32ELNS4_4UMMA5MajorE0ELS17_0ELNS16_7ScaleInE0ELS18_0EEEEEENSM_INS5_IJSB_SB_SB_EEENS5_IJSV_SV_SV_EEEEENS5_IJNS4_10UnderscoreES1E_S1E_EEEEENS5_IJNS4_23SM90_TMA_LOAD_MULTICASTES1H_EEENS5_IJNS4_14ComposedLayoutINS4_7SwizzleILi2ELi4ELi3EEENS4_18smem_ptr_flag_bitsILi4EEENSM_INS5_IJNSA_ILi8EEESF_EEENS5_IJSF_SB_EEEEEEENSM_INS5_IJNS5_IJNS5_IJSO_SB_EEENS5_IJSN_NSA_ILi2EEEEEEEEESB_NS5_IJS1U_SB_EEEEEENS5_IJNS5_IJNS5_IJST_SX_EEESW_EEESV_NS5_IJS1U_SX_EEEEEEEEEEEvNS4_8identityENS5_IJNS4_13SM90_TMA_LOADES26_EEES24_vS25_EENS_8epilogue10collective18CollectiveEpilogueINS29_23Sm100TmaWarpSpecializedILi3ELi2ELi32ELb1ELb0EEEJSH_NS5_IJNSM_ISF_SB_EENSM_ISN_SB_EEEEENS_10bfloat16_tESL_S2H_SL_NS29_6fusion15FusionCallbacksIS2D_NS2I_17LinearCombinationIS2H_fS2H_fLNS_15FloatRoundStyleE2EEESH_S2G_JEEENS4_5SM1004TMEM4LOAD26SM100_TMEM_LOAD_32dp32b32xES26_NS1J_IS1L_NS1M_ILi16EEENSM_INS5_IJS1O_SN_EEENS5_IJSN_SB_EEEEEEENS4_39AutoVectorizingCopyWithAssumedAlignmentILi128EEENS4_14SM90_TMA_STOREES2W_S2Y_S2Y_EEEvvEEEEvNT_6ParamsE:
        .type           _ZN7cutlass13device_kernelINS_4gemm6kernel13GemmUniversalIN4cute5tupleIJiiiiEEENS1_10collective13CollectiveMmaINS1_46MainloopSm100TmaUmmaWarpSpecializedBlockScaledILi15ELi2ELi2ENS5_IJNS4_1CILi1EEENSA_ILi4EEESB_EEEEENS5_IJNSA_ILi128EEENSA_ILi64EEESF_EEENS5_IJNS_12float_e2m1_tENS_13float_ue8m0_tEEEENS5_IJNS5_IJlSB_lEEENS4_6LayoutINS5_IJNS5_IJNS5_IJNSA_ILi32EEESC_EEEiEEESP_NS5_IJSB_iEEEEEENS5_IJNS5_IJNS5_IJNSA_ILi16EEESC_EEEiEEENS5_IJNS5_IJNSA_ILi0EEESB_EEENSA_ILi512EEEEEENS5_IJSV_iEEEEEEEEEEESK_S12_NS4_8TiledMMAINS4_8MMA_AtomIJNS4_17SM100_MMA_MXF4_SSISI_SI_fSJ_Li128ELi64ELi32ELNS4_4UMMA5MajorE0ELS17_0ELNS16_7ScaleInE0ELS18_0EEEEEENSM_INS5_IJSB_SB_SB_EEENS5_IJSV_SV_SV_EEEEENS5_IJNS4_10UnderscoreES1E_S1E_EEEEENS5_IJNS4_23SM90_TMA_LOAD_MULTICASTES1H_EEENS5_IJNS4_14ComposedLayoutINS4_7SwizzleILi2ELi4ELi3EEENS4_18smem_ptr_flag_bitsILi4EEENSM_INS5_IJNSA_ILi8EEESF_EEENS5_IJSF_SB_EEEEEEENSM_INS5_IJNS5_IJNS5_IJSO_SB_EEENS5_IJSN_NSA_ILi2EEEEEEEEESB_NS5_IJS1U_SB_EEEEEENS5_IJNS5_IJNS5_IJST_SX_EEESW_EEESV_NS5_IJS1U_SX_EEEEEEEEEEEvNS4_8identityENS5_IJNS4_13SM90_TMA_LOADES26_EEES24_vS25_EENS_8epilogue10collective18CollectiveEpilogueINS29_23Sm100TmaWarpSpecializedILi3ELi2ELi32ELb1ELb0EEEJSH_NS5_IJNSM_ISF_SB_EENSM_ISN_SB_EEEEENS_10bfloat16_tESL_S2H_SL_NS29_6fusion15FusionCallbacksIS2D_NS2I_17LinearCombinationIS2H_fS2H_fLNS_15FloatRoundStyleE2EEESH_S2G_JEEENS4_5SM1004TMEM4LOAD26SM100_TMEM_LOAD_32dp32b32xES26_NS1J_IS1L_NS1M_ILi16EEENSM_INS5_IJS1O_SN_EEENS5_IJSN_SB_EEEEEEENS4_39AutoVectorizingCopyWithAssumedAlignmentILi128EEENS4_14SM90_TMA_STOREES2W_S2Y_S2Y_EEEvvEEEEvNT_6ParamsE,@function
        .size           _ZN7cutlass13device_kernelINS_4gemm6kernel13GemmUniversalIN4cute5tupleIJiiiiEEENS1_10collective13CollectiveMmaINS1_46MainloopSm100TmaUmmaWarpSpecializedBlockScaledILi15ELi2ELi2ENS5_IJNS4_1CILi1EEENSA_ILi4EEESB_EEEEENS5_IJNSA_ILi128EEENSA_ILi64EEESF_EEENS5_IJNS_12float_e2m1_tENS_13float_ue8m0_tEEEENS5_IJNS5_IJlSB_lEEENS4_6LayoutINS5_IJNS5_IJNS5_IJNSA_ILi32EEESC_EEEiEEESP_NS5_IJSB_iEEEEEENS5_IJNS5_IJNS5_IJNSA_ILi16EEESC_EEEiEEENS5_IJNS5_IJNSA_ILi0EEESB_EEENSA_ILi512EEEEEENS5_IJSV_iEEEEEEEEEEESK_S12_NS4_8TiledMMAINS4_8MMA_AtomIJNS4_17SM100_MMA_MXF4_SSISI_SI_fSJ_Li128ELi64ELi32ELNS4_4UMMA5MajorE0ELS17_0ELNS16_7ScaleInE0ELS18_0EEEEEENSM_INS5_IJSB_SB_SB_EEENS5_IJSV_SV_SV_EEEEENS5_IJNS4_10UnderscoreES1E_S1E_EEEEENS5_IJNS4_23SM90_TMA_LOAD_MULTICASTES1H_EEENS5_IJNS4_14ComposedLayoutINS4_7SwizzleILi2ELi4ELi3EEENS4_18smem_ptr_flag_bitsILi4EEENSM_INS5_IJNSA_ILi8EEESF_EEENS5_IJSF_SB_EEEEEEENSM_INS5_IJNS5_IJNS5_IJSO_SB_EEENS5_IJSN_NSA_ILi2EEEEEEEEESB_NS5_IJS1U_SB_EEEEEENS5_IJNS5_IJNS5_IJST_SX_EEESW_EEESV_NS5_IJS1U_SX_EEEEEEEEEEEvNS4_8identityENS5_IJNS4_13SM90_TMA_LOADES26_EEES24_vS25_EENS_8epilogue10collective18CollectiveEpilogueINS29_23Sm100TmaWarpSpecializedILi3ELi2ELi32ELb1ELb0EEEJSH_NS5_IJNSM_ISF_SB_EENSM_ISN_SB_EEEEENS_10bfloat16_tESL_S2H_SL_NS29_6fusion15FusionCallbacksIS2D_NS2I_17LinearCombinationIS2H_fS2H_fLNS_15FloatRoundStyleE2EEESH_S2G_JEEENS4_5SM1004TMEM4LOAD26SM100_TMEM_LOAD_32dp32b32xES26_NS1J_IS1L_NS1M_ILi16EEENSM_INS5_IJS1O_SN_EEENS5_IJSN_SB_EEEEEEENS4_39AutoVectorizingCopyWithAssumedAlignmentILi128EEENS4_14SM90_TMA_STOREES2W_S2Y_S2Y_EEEvvEEEEvNT_6ParamsE,(.L_x_195 - _ZN7cutlass13device_kernelINS_4gemm6kernel13GemmUniversalIN4cute5tupleIJiiiiEEENS1_10collective13CollectiveMmaINS1_46MainloopSm100TmaUmmaWarpSpecializedBlockScaledILi15ELi2ELi2ENS5_IJNS4_1CILi1EEENSA_ILi4EEESB_EEEEENS5_IJNSA_ILi128EEENSA_ILi64EEESF_EEENS5_IJNS_12float_e2m1_tENS_13float_ue8m0_tEEEENS5_IJNS5_IJlSB_lEEENS4_6LayoutINS5_IJNS5_IJNS5_IJNSA_ILi32EEESC_EEEiEEESP_NS5_IJSB_iEEEEEENS5_IJNS5_IJNS5_IJNSA_ILi16EEESC_EEEiEEENS5_IJNS5_IJNSA_ILi0EEESB_EEENSA_ILi512EEEEEENS5_IJSV_iEEEEEEEEEEESK_S12_NS4_8TiledMMAINS4_8MMA_AtomIJNS4_17SM100_MMA_MXF4_SSISI_SI_fSJ_Li128ELi64ELi32ELNS4_4UMMA5MajorE0ELS17_0ELNS16_7ScaleInE0ELS18_0EEEEEENSM_INS5_IJSB_SB_SB_EEENS5_IJSV_SV_SV_EEEEENS5_IJNS4_10UnderscoreES1E_S1E_EEEEENS5_IJNS4_23SM90_TMA_LOAD_MULTICASTES1H_EEENS5_IJNS4_14ComposedLayoutINS4_7SwizzleILi2ELi4ELi3EEENS4_18smem_ptr_flag_bitsILi4EEENSM_INS5_IJNSA_ILi8EEESF_EEENS5_IJSF_SB_EEEEEEENSM_INS5_IJNS5_IJNS5_IJSO_SB_EEENS5_IJSN_NSA_ILi2EEEEEEEEESB_NS5_IJS1U_SB_EEEEEENS5_IJNS5_IJNS5_IJST_SX_EEESW_EEESV_NS5_IJS1U_SX_EEEEEEEEEEEvNS4_8identityENS5_IJNS4_13SM90_TMA_LOADES26_EEES24_vS25_EENS_8epilogue10collective18CollectiveEpilogueINS29_23Sm100TmaWarpSpecializedILi3ELi2ELi32ELb1ELb0EEEJSH_NS5_IJNSM_ISF_SB_EENSM_ISN_SB_EEEEENS_10bfloat16_tESL_S2H_SL_NS29_6fusion15FusionCallbacksIS2D_NS2I_17LinearCombinationIS2H_fS2H_fLNS_15FloatRoundStyleE2EEESH_S2G_JEEENS4_5SM1004TMEM4LOAD26SM100_TMEM_LOAD_32dp32b32xES26_NS1J_IS1L_NS1M_ILi16EEENSM_INS5_IJS1O_SN_EEENS5_IJSN_SB_EEEEEEENS4_39AutoVectorizingCopyWithAssumedAlignmentILi128EEENS4_14SM90_TMA_STOREES2W_S2Y_S2Y_EEEvvEEEEvNT_6ParamsE)
        .other          _ZN7cutlass13device_kernelINS_4gemm6kernel13GemmUniversalIN4cute5tupleIJiiiiEEENS1_10collective13CollectiveMmaINS1_46MainloopSm100TmaUmmaWarpSpecializedBlockScaledILi15ELi2ELi2ENS5_IJNS4_1CILi1EEENSA_ILi4EEESB_EEEEENS5_IJNSA_ILi128EEENSA_ILi64EEESF_EEENS5_IJNS_12float_e2m1_tENS_13float_ue8m0_tEEEENS5_IJNS5_IJlSB_lEEENS4_6LayoutINS5_IJNS5_IJNS5_IJNSA_ILi32EEESC_EEEiEEESP_NS5_IJSB_iEEEEEENS5_IJNS5_IJNS5_IJNSA_ILi16EEESC_EEEiEEENS5_IJNS5_IJNSA_ILi0EEESB_EEENSA_ILi512EEEEEENS5_IJSV_iEEEEEEEEEEESK_S12_NS4_8TiledMMAINS4_8MMA_AtomIJNS4_17SM100_MMA_MXF4_SSISI_SI_fSJ_Li128ELi64ELi32ELNS4_4UMMA5MajorE0ELS17_0ELNS16_7ScaleInE0ELS18_0EEEEEENSM_INS5_IJSB_SB_SB_EEENS5_IJSV_SV_SV_EEEEENS5_IJNS4_10UnderscoreES1E_S1E_EEEEENS5_IJNS4_23SM90_TMA_LOAD_MULTICASTES1H_EEENS5_IJNS4_14ComposedLayoutINS4_7SwizzleILi2ELi4ELi3EEENS4_18smem_ptr_flag_bitsILi4EEENSM_INS5_IJNSA_ILi8EEESF_EEENS5_IJSF_SB_EEEEEEENSM_INS5_IJNS5_IJNS5_IJSO_SB_EEENS5_IJSN_NSA_ILi2EEEEEEEEESB_NS5_IJS1U_SB_EEEEEENS5_IJNS5_IJNS5_IJST_SX_EEESW_EEESV_NS5_IJS1U_SX_EEEEEEEEEEEvNS4_8identityENS5_IJNS4_13SM90_TMA_LOADES26_EEES24_vS25_EENS_8epilogue10collective18CollectiveEpilogueINS29_23Sm100TmaWarpSpecializedILi3ELi2ELi32ELb1ELb0EEEJSH_NS5_IJNSM_ISF_SB_EENSM_ISN_SB_EEEEENS_10bfloat16_tESL_S2H_SL_NS29_6fusion15FusionCallbacksIS2D_NS2I_17LinearCombinationIS2H_fS2H_fLNS_15FloatRoundStyleE2EEESH_S2G_JEEENS4_5SM1004TMEM4LOAD26SM100_TMEM_LOAD_32dp32b32xES26_NS1J_IS1L_NS1M_ILi16EEENSM_INS5_IJS1O_SN_EEENS5_IJSN_SB_EEEEEEENS4_39AutoVectorizingCopyWithAssumedAlignmentILi128EEENS4_14SM90_TMA_STOREES2W_S2Y_S2Y_EEEvvEEEEvNT_6ParamsE,@"STO_CUDA_ENTRY STV_DEFAULT"
_ZN7cutlass13device_kernelINS_4gemm6kernel13GemmUniversalIN4cute5tupleIJiiiiEEENS1_10collective13CollectiveMmaINS1_46MainloopSm100TmaUmmaWarpSpecializedBlockScaledILi15ELi2ELi2ENS5_IJNS4_1CILi1EEENSA_ILi4EEESB_EEEEENS5_IJNSA_ILi128EEENSA_ILi64EEESF_EEENS5_IJNS_12float_e2m1_tENS_13float_ue8m0_tEEEENS5_IJNS5_IJlSB_lEEENS4_6LayoutINS5_IJNS5_IJNS5_IJNSA_ILi32EEESC_EEEiEEESP_NS5_IJSB_iEEEEEENS5_IJNS5_IJNS5_IJNSA_ILi16EEESC_EEEiEEENS5_IJNS5_IJNSA_ILi0EEESB_EEENSA_ILi512EEEEEENS5_IJSV_iEEEEEEEEEEESK_S12_NS4_8TiledMMAINS4_8MMA_AtomIJNS4_17SM100_MMA_MXF4_SSISI_SI_fSJ_Li128ELi64ELi32ELNS4_4UMMA5MajorE0ELS17_0ELNS16_7ScaleInE0ELS18_0EEEEEENSM_INS5_IJSB_SB_SB_EEENS5_IJSV_SV_SV_EEEEENS5_IJNS4_10UnderscoreES1E_S1E_EEEEENS5_IJNS4_23SM90_TMA_LOAD_MULTICASTES1H_EEENS5_IJNS4_14ComposedLayoutINS4_7SwizzleILi2ELi4ELi3EEENS4_18smem_ptr_flag_bitsILi4EEENSM_INS5_IJNSA_ILi8EEESF_EEENS5_IJSF_SB_EEEEEEENSM_INS5_IJNS5_IJNS5_IJSO_SB_EEENS5_IJSN_NSA_ILi2EEEEEEEEESB_NS5_IJS1U_SB_EEEEEENS5_IJNS5_IJNS5_IJST_SX_EEESW_EEESV_NS5_IJS1U_SX_EEEEEEEEEEEvNS4_8identityENS5_IJNS4_13SM90_TMA_LOADES26_EEES24_vS25_EENS_8epilogue10collective18CollectiveEpilogueINS29_23Sm100TmaWarpSpecializedILi3ELi2ELi32ELb1ELb0EEEJSH_NS5_IJNSM_ISF_SB_EENSM_ISN_SB_EEEEENS_10bfloat16_tESL_S2H_SL_NS29_6fusion15FusionCallbacksIS2D_NS2I_17LinearCombinationIS2H_fS2H_fLNS_15FloatRoundStyleE2EEESH_S2G_JEEENS4_5SM1004TMEM4LOAD26SM100_TMEM_LOAD_32dp32b32xES26_NS1J_IS1L_NS1M_ILi16EEENSM_INS5_IJS1O_SN_EEENS5_IJSN_SB_EEEEEEENS4_39AutoVectorizingCopyWithAssumedAlignmentILi128EEENS4_14SM90_TMA_STOREES2W_S2Y_S2Y_EEEvvEEEEvNT_6ParamsE:
[----:B------:R-:W1:Y:S01]  /*0000*/  LDC R1, c[0x0][0x37c] ;  /* 0x0000df00ff017b82 */ /* 0x000e620000000800 */
[----:B------:R-:W2:Y:S01]  /*0010*/  S2R R93, SR_TID.X ;  /* 0x00000000005d7919 */ /* 0x000ea20000002100 */
[----:B------:R-:W3:Y:S01]  /*0020*/  LDCU.64 UR4, c[0x0][0xc90] ;  /* 0x00019200ff0477ac */ /* 0x000ee20008000a00 */
[----:B------:R-:W-:Y:S02]  /*0030*/  PRMT R88, RZ, 0x7610, R88 ;  /* 0x00007610ff587816 */ /* 0x000fe40000000058 */
[----:B------:R-:W-:Y:S01]  /*0040*/  ELECT P6, URZ, PT ;  /* 0x0000000000ff782f */ /* 0x000fe200038c0000 */
[----:B------:R-:W4:Y:S01]  /*0050*/  LDCU.64 UR46, c[0x0][0x358] ;  /* 0x00006b00ff2e77ac */ /* 0x000f220008000a00 */
[----:B---3--:R-:W-:-:S04]  /*0060*/  UISETP.NE.U32.AND UP0, UPT, UR4, URZ, UPT ;  /* 0x000000ff0400728c */ /* 0x008fc8000bf05070 */
[----:B------:R-:W-:Y:S01]  /*0070*/  UISETP.NE.AND.EX UP0, UPT, UR5, URZ, UPT, UP0 ;  /* 0x000000ff0500728c */ /* 0x000fe2000bf05300 */
[----:B--2---:R-:W-:-:S05]  /*0080*/  SHF.R.U32.HI R92, RZ, 0x5, R93 ;  /* 0x00000005ff5c7819 */ /* 0x004fca000001165d */
[----:B------:R-:W2:Y:S02]  /*0090*/  SHFL.IDX PT, R0, R92, RZ, 0x1f ;  /* 0x00001fff5c007589 */ /* 0x000ea400000e0000 */
[----:B--2---:R-:W-:Y:S01]  /*00a0*/  R2UR UR6, R0 ;  /* 0x00000000000672ca */ /* 0x004fe200000e0000 */
[----:B-1--4-:R-:W-:-:S14]  /*00b0*/  BRA.U UP0, `(.L_x_0) ;  /* 0x00000001002c7547 */ /* 0x012fdc000b800000 */
[----:B------:R-:W1:Y:S02]  /*00c0*/  LDCU.64 UR8, c[0x0][0xc88] ;  /* 0x00019100ff0877ac */ /* 0x000e640008000a00 */
[----:B-1----:R-:W-:-:S04]  /*00d0*/  UISETP.NE.U32.AND UP0, UPT, UR8, URZ, UPT ;  /* 0x000000ff0800728c */ /* 0x002fc8000bf05070 */
[----:B------:R-:W-:-:S09]  /*00e0*/  UISETP.NE.AND.EX UP0, UPT, UR9, URZ, UPT, UP0 ;  /* 0x000000ff0900728c */ /* 0x000fd2000bf05300 */
[----:B------:R-:W-:Y:S05]  /*00f0*/  BRA.U !UP0, `(.L_x_1) ;  /* 0x0000000108107547 */ /* 0x000fea000b800000 */
[----:B------:R-:W1:Y:S02]  /*0100*/  LDC.64 R2, c[0x0][0xc88] ;  /* 0x00032200ff027b82 */ /* 0x000e640000000a00 */
[----:B-1----:R1:W5:Y:S01]  /*0110*/  LDG.E R49, desc[UR46][R2.64] ;  /* 0x0000002e02317981 */ /* 0x002362000c1e1900 */
[----:B------:R-:W-:Y:S01]  /*0120*/  HFMA2 R88, -RZ, RZ, 0, 5.9604644775390625e-08 ;  /* 0x00000001ff587431 */ /* 0x000fe200000001ff */
[----:B------:R-:W-:Y:S05]  /*0130*/  BRA `(.L_x_0) ;  /* 0x00000000000c7947 */ /* 0x000fea0003800000 */
.L_x_1:
[----:B------:R-:W1:Y:S01]  /*0140*/  LDCU UR7, c[0x0][0xc80] ;  /* 0x00019000ff0777ac */ /* 0x000e620008000800 */
[----:B------:R-:W-:Y:S01]  /*0150*/  HFMA2 R88, -RZ, RZ, 0, 5.9604644775390625e-08 ;  /* 0x00000001ff587431 */ /* 0x000fe200000001ff */
[----:B-1----:R-:W-:Y:S02]  /*0160*/  MOV R49, UR7 ;  /* 0x0000000700317c02 */ /* 0x002fe40008000f00 */
.L_x_0:
[----:B------:R-:W2:Y:S02]  /*0170*/  LDCU.64 UR8, c[0x0][0xcb0] ;  /* 0x00019600ff0877ac */ /* 0x000ea40008000a00 */
[----:B--2---:R-:W-:-:S04]  /*0180*/  UISETP.NE.U32.AND UP0, UPT, UR8, URZ, UPT ;  /* 0x000000ff0800728c */ /* 0x004fc8000bf05070 */
[----:B------:R-:W-:-:S09]  /*0190*/  UISETP.NE.AND.EX UP0, UPT, UR9, URZ, UPT, UP0 ;  /* 0x000000ff0900728c */ /* 0x000fd2000bf05300 */
[----:B------:R-:W-:Y:S05]  /*01a0*/  BRA.U UP0, `(.L_x_2) ;  /* 0x0000000100247547 */ /* 0x000fea000b800000 */
[----:B------:R-:W2:Y:S02]  /*01b0*/  LDCU.64 UR8, c[0x0][0xca8] ;  /* 0x00019500ff0877ac */ /* 0x000ea40008000a00 */
[----:B--2---:R-:W-:-:S04]  /*01c0*/  UISETP.NE.U32.AND UP0, UPT, UR8, URZ, UPT ;  /* 0x000000ff0800728c */ /* 0x004fc8000bf05070 */
[----:B------:R-:W-:-:S09]  /*01d0*/  UISETP.NE.AND.EX UP0, UPT, UR9, URZ, UPT, UP0 ;  /* 0x000000ff0900728c */ /* 0x000fd2000bf05300 */
[----:B------:R-:W-:Y:S05]  /*01e0*/  BRA.U !UP0, `(.L_x_3) ;  /* 0x00000001080c7547 */ /* 0x000fea000b800000 */
[----:B-1----:R-:W1:Y:S02]  /*01f0*/  LDC.64 R2, c[0x0][0xca8] ;  /* 0x00032a00ff027b82 */ /* 0x002e640000000a00 */
[----:B-1----:R2:W5:Y:S01]  /*0200*/  LDG.E R47, desc[UR46][R2.64] ;  /* 0x0000002e022f7981 */ /* 0x002562000c1e1900 */
[----:B------:R-:W-:Y:S05]  /*0210*/  BRA `(.L_x_2) ;  /* 0x0000000000087947 */ /* 0x000fea0003800000 */
.L_x_3:
[----:B------:R-:W2:Y:S02]  /*0220*/  LDCU UR7, c[0x0][0xca0] ;  /* 0x00019400ff0777ac */ /* 0x000ea40008000800 */
[----:B--2---:R-:W-:Y:S02]  /*0230*/  MOV R47, UR7 ;  /* 0x00000007002f7c02 */ /* 0x004fe40008000f00 */
.L_x_2:
[----:B------:R-:W-:Y:S01]  /*0240*/  IMAD.U32 R0, RZ, RZ, UR6 ;  /* 0x00000006ff007e24 */ /* 0x000fe2000f8e00ff */
[----:B------:R-:W-:Y:S04]  /*0250*/  BSSY.RECONVERGENT B0, `(.L_x_4) ;  /* 0x0000012000007945 */ /* 0x000fe80003800200 */
[C---:B------:R-:W-:Y:S02]  /*0260*/  ISETP.NE.OR P1, PT, R0.reuse, 0x1, !P6 ;  /* 0x000000010000780c */ /* 0x040fe40007725670 */
[----:B------:R-:W-:-:S11]  /*0270*/  ISETP.NE.OR P0, PT, R0, 0x3, !P6 ;  /* 0x000000030000780c */ /* 0x000fd60007705670 */
[----:B------:R-:W-:Y:S05]  /*0280*/  @P1 BRA `(.L_x_5) ;  /* 0x0000000000381947 */ /* 0x000fea0003800000 */
[----:B------:R-:W3:Y:S02]  /*0290*/  LDCU.64 UR8, c[0x0][0x348] ;  /* 0x00006900ff0877ac */ /* 0x000ee40008000a00 */
[----:B---3--:R-:W-:Y:S02]  /*02a0*/  UIADD3 UR14, UP3, UPT, UR8, 0x80, URZ ;  /* 0x00000080080e7890 */ /* 0x008fe4000ff7e0ff */
[----:B------:R-:W-:Y:S02]  /*02b0*/  UIADD3 UR12, UP2, UPT, UR8, 0x180, URZ ;  /* 0x00000180080c7890 */ /* 0x000fe4000ff5e0ff */
[----:B------:R-:W-:Y:S02]  /*02c0*/  UIADD3 UR10, UP1, UPT, UR8, 0x280, URZ ;  /* 0x00000280080a7890 */ /* 0x000fe4000ff3e0ff */
[----:B------:R-:W-:Y:S02]  /*02d0*/  UIADD3 UR8, UP0, UPT, UR8, 0x380, URZ ;  /* 0x0000038008087890 */ /* 0x000fe4000ff1e0ff */
[----:B------:R-:W-:-:S02]  /*02e0*/  UIADD3.X UR15, UPT, UPT, URZ, UR9, URZ, UP3, !UPT ;  /* 0x00000009ff0f7290 */ /* 0x000fc40009ffe4ff */
[----:B------:R-:W-:Y:S02]  /*02f0*/  UIADD3.X UR13, UPT, UPT, URZ, UR9, URZ, UP2, !UPT ;  /* 0x00000009ff0d7290 */ /* 0x000fe400097fe4ff */
[----:B------:R-:W-:Y:S02]  /*0300*/  UIADD3.X UR11, UPT, UPT, URZ, UR9, URZ, UP1, !UPT ;  /* 0x00000009ff0b7290 */ /* 0x000fe40008ffe4ff */
[----:B------:R-:W-:-:S03]  /*0310*/  UIADD3.X UR9, UPT, UPT, URZ, UR9, URZ, UP0, !UPT ;  /* 0x00000009ff097290 */ /* 0x000fc600087fe4ff */
[----:B------:R3:W-:Y:S02]  /*0320*/  UTMACCTL.PF [UR14] ;  /* 0x000000000e0079b9 */ /* 0x0007e40008040000 */
[----:B------:R3:W-:Y:S02]  /*0330*/  UTMACCTL.PF [UR12] ;  /* 0x000000000c0079b9 */ /* 0x0007e40008040000 */
[----:B------:R3:W-:Y:S02]  /*0340*/  UTMACCTL.PF [UR10] ;  /* 0x000000000a0079b9 */ /* 0x0007e40008040000 */
[----:B------:R3:W-:Y:S02]  /*0350*/  UTMACCTL.PF [UR8] ;  /* 0x00000000080079b9 */ /* 0x0007e40008040000 */
[----:B---3--:R-:W-:Y:S01]  /*0360*/  NOP ;  /* 0x0000000000007918 */ /* 0x008fe20000000000 */
.L_x_5:
[----:B------:R-:W-:Y:S05]  /*0370*/  BSYNC.RECONVERGENT B0 ;  /* 0x0000000000007941 */ /* 0x000fea0003800200 */
.L_x_4:
[----:B------:R-:W-:Y:S04]  /*0380*/  BSSY.RECONVERGENT B0, `(.L_x_6) ;  /* 0x000000a000007945 */ /* 0x000fe80003800200 */
[----:B------:R-:W-:Y:S05]  /*0390*/  @P0 BRA `(.L_x_7) ;  /* 0x0000000000200947 */ /* 0x000fea0003800000 */
[----:B------:R-:W3:Y:S02]  /*03a0*/  LDCU.64 UR8, c[0x0][0x348] ;  /* 0x00006900ff0877ac */ /* 0x000ee40008000a00 */
[----:B---3--:R-:W-:Y:S02]  /*03b0*/  UIADD3 UR10, UP1, UPT, UR8, 0x980, URZ ;  /* 0x00000980080a7890 */ /* 0x008fe4000ff3e0ff */
[----:B------:R-:W-:Y:S02]  /*03c0*/  UIADD3 UR8, UP0, UPT, UR8, 0xa80, URZ ;  /* 0x00000a8008087890 */ /* 0x000fe4000ff1e0ff */
[----:B------:R-:W-:Y:S02]  /*03d0*/  UIADD3.X UR11, UPT, UPT, URZ, UR9, URZ, UP1, !UPT ;  /* 0x00000009ff0b7290 */ /* 0x000fe40008ffe4ff */
[----:B------:R-:W-:-:S07]  /*03e0*/  UIADD3.X UR9, UPT, UPT, URZ, UR9, URZ, UP0, !UPT ;  /* 0x00000009ff097290 */ /* 0x000fce00087fe4ff */
[----:B------:R3:W-:Y:S02]  /*03f0*/  UTMACCTL.PF [UR10] ;  /* 0x000000000a0079b9 */ /* 0x0007e40008040000 */
[----:B------:R3:W-:Y:S02]  /*0400*/  UTMACCTL.PF [UR8] ;  /* 0x00000000080079b9 */ /* 0x0007e40008040000 */
[----:B---3--:R-:W-:Y:S01]  /*0410*/  NOP ;  /* 0x0000000000007918 */ /* 0x008fe20000000000 */
.L_x_7:
[----:B------:R-:W-:Y:S05]  /*0420*/  BSYNC.RECONVERGENT B0 ;  /* 0x0000000000007941 */ /* 0x000fea0003800200 */
.L_x_6:
[----:B------:R-:W3:Y:S01]  /*0430*/  LDCU.64 UR8, c[0x0][0xc88] ;  /* 0x00019100ff0877ac */ /* 0x000ee20008000a00 */
[----:B------:R-:W-:Y:S02]  /*0440*/  UISETP.EQ.U32.AND UP1, UPT, UR4, URZ, UPT ;  /* 0x000000ff0400728c */ /* 0x000fe4000bf22070 */
[----:B------:R-:W-:Y:S02]  /*0450*/  UPLOP3.LUT UP4, UPT, UPT, UPT, UPT, 0x80, 0x8 ;  /* 0x000000000008789c */ /* 0x000fe40003f8f070 */
[----:B---3--:R-:W-:-:S04]  /*0460*/  UISETP.NE.U32.AND UP0, UPT, UR8, URZ, UPT ;  /* 0x000000ff0800728c */ /* 0x008fc8000bf05070 */
[----:B------:R-:W-:-:S04]  /*0470*/  UISETP.NE.AND.EX UP0, UPT, UR9, URZ, UPT, UP0 ;  /* 0x000000ff0900728c */ /* 0x000fc8000bf05300 */
[----:B------:R-:W-:-:S04]  /*0480*/  UISETP.EQ.OR.EX UP2, UPT, UR5, URZ, !UP0, UP1 ;  /* 0x000000ff0500728c */ /* 0x000fc8000c742710 */
[----:B------:R-:W-:-:S05]  /*0490*/  UP2UR UR48, UPR, URZ, 0x4 ;  /* 0x00000004ff307883 */ /* 0x000fca0008000000 */
[----:B------:R-:W-:Y:S07]  /*04a0*/  BRA.U !UP2, `(.L_x_8) ;  /* 0x000000010a207547 */ /* 0x000fee000b800000 */
[----:B------:R-:W-:Y:S01]  /*04b0*/  UISETP.NE.U32.AND UP1, UPT, UR4, URZ, UPT ;  /* 0x000000ff0400728c */ /* 0x000fe2000bf25070 */
[----:B-----5:R-:W-:Y:S01]  /*04c0*/  FSETP.NEU.AND P0, PT, R49, RZ, PT ;  /* 0x000000ff3100720b */ /* 0x020fe20003f0d000 */
[----:B------:R-:W-:Y:S02]  /*04d0*/  USEL UR4, URZ, 0xffffffff, UP0 ;  /* 0xffffffffff047887 */ /* 0x000fe40008000000 */
[----:B------:R-:W-:-:S10]  /*04e0*/  UISETP.NE.AND.EX UP1, UPT, UR5, URZ, UPT, UP1 ;  /* 0x000000ff0500728c */ /* 0x000fd4000bf25310 */
[----:B------:R-:W-:Y:S01]  /*04f0*/  VOTEU.ANY UP0, P0 ;  /* 0x0000000000ff7886 */ /* 0x000fe20000000100 */
[----:B------:R-:W-:-:S04]  /*0500*/  @!UP1 USEL UR4, URZ, 0xffffffff, UP0 ;  /* 0xffffffffff049887 */ /* 0x000fc80008000000 */
[----:B------:R-:W-:-:S04]  /*0510*/  ULOP3.LUT UR4, UR4, 0x1, URZ, 0xc0, !UPT ;  /* 0x0000000104047892 */ /* 0x000fc8000f8ec0ff */
[----:B------:R-:W-:-:S11]  /*0520*/  UISETP.NE.U32.AND UP4, UPT, UR4, 0x1, UPT ;  /* 0x000000010400788c */ /* 0x000fd6000bf85070 */
.L_x_8:
[----:B-12---:R-:W1:Y:S01]  /*0530*/  SHFL.IDX PT, R2, R92, RZ, 0x1f ;  /* 0x00001fff5c027589 */ /* 0x006e6200000e0000 */
[----:B------:R-:W-:-:S04]  /*0540*/  UISETP.NE.AND UP0, UPT, UR6, 0x2, UPT ;  /* 0x000000020600788c */ /* 0x000fc8000bf05270 */
[----:B------:R-:W-:Y:S01]  /*0550*/  USEL UR14, URZ, 0x1, UP0 ;  /* 0x00000001ff0e7887 */ /* 0x000fe20008000000 */
[----:B-1----:R-:W-:-:S13]  /*0560*/  ISETP.NE.AND P0, PT, R2, RZ, PT ;  /* 0x000000ff0200720c */ /* 0x002fda0003f05270 */
[----:B------:R-:W-:Y:S05]  /*0570*/  @P0 BRA `(.L_x_9) ;  /* 0x0000000000bc0947 */ /* 0x000fea0003800000 */
[----:B------:R-:W-:Y:S01]  /*0580*/  ELECT P0, URZ, PT ;  /* 0x0000000000ff782f */ /* 0x000fe20003800000 */
[----:B------:R-:W-:-:S12]  /*0590*/  BSSY.RECONVERGENT B0, `(.L_x_9) ;  /* 0x000002d000007945 */ /* 0x000fd80003800200 */
[----:B------:R-:W-:Y:S05]  /*05a0*/  @!P0 BRA `(.L_x_10) ;  /* 0x0000000000ac8947 */ /* 0x000fea0003800000 */
[----:B------:R-:W1:Y:S01]  /*05b0*/  S2UR UR7, SR_CgaCtaId ;  /* 0x00000000000779c3 */ /* 0x000e620000008800 */
[----:B------:R-:W-:Y:S01]  /*05c0*/  UMOV UR8, 0x400 ;  /* 0x0000040000087882 */ /* 0x000fe20000000000 */
[----:B------:R-:W-:Y:S01]  /*05d0*/  UMOV UR5, 0x1 ;  /* 0x0000000100057882 */ /* 0x000fe20000000000 */
[----:B------:R-:W-:Y:S01]  /*05e0*/  UMOV UR4, 0x4 ;  /* 0x0000000400047882 */ /* 0x000fe20000000000 */
[----:B-1----:R-:W-:Y:S02]  /*05f0*/  ULEA UR7, UR7, UR8, 0x18 ;  /* 0x0000000807077291 */ /* 0x002fe4000f8ec0ff */
[----:B------:R-:W-:-:S04]  /*0600*/  UIADD3 UR8, UPT, UPT, -UR5, 0x100000, URZ ;  /* 0x0010000005087890 */ /* 0x000fc8000fffe1ff */
[----:B------:R-:W-:Y:S02]  /*0610*/  USHF.L.U32 UR9, UR8, 0xb, URZ ;  /* 0x0000000b08097899 */ /* 0x000fe400080006ff */
[----:B------:R-:W-:Y:S02]  /*0620*/  USHF.L.U32 UR8, UR8, 0x1, URZ ;  /* 0x0000000108087899 */ /* 0x000fe400080006ff */
[----:B------:R-:W-:-:S04]  /*0630*/  UIADD3 UR4, UPT, UPT, -UR4, 0x100000, URZ ;  /* 0x0010000004047890 */ /* 0x000fc8000fffe1ff */
[----:B------:R-:W-:Y:S02]  /*0640*/  USHF.L.U32 UR5, UR4, 0xb, URZ ;  /* 0x0000000b04057899 */ /* 0x000fe400080006ff */
[----:B------:R-:W-:Y:S01]  /*0650*/  USHF.L.U32 UR4, UR4, 0x1, URZ ;  /* 0x0000000104047899 */ /* 0x000fe200080006ff */
[----:B------:R-:W1:Y:S03]  /*0660*/  FENCE.VIEW.ASYNC.S ;  /* 0x00000000000073c6 */ /* 0x000e660000000000 */
[----:B-1----:R1:W2:Y:S08]  /*0670*/  SYNCS.EXCH.64 URZ, [UR7], UR8 ;  /* 0x0000000807ff75b2 */ /* 0x0022b00008000100 */
[----:B------:R1:W3:Y:S01]  /*0680*/  SYNCS.EXCH.64 URZ, [UR7+0x78], UR4 ;  /* 0x0000780407ff75b2 */ /* 0x0002e20008000100 */
[----:B------:R1:W4:Y:S01]  /*0690*/  SYNCS.EXCH.64 URZ, [UR7+0x8], UR8 ;  /* 0x0000080807ff75b2 */ /* 0x0003220008000100 */
[----:B------:R1:W1:Y:S01]  /*06a0*/  SYNCS.EXCH.64 URZ, [UR7+0x80], UR4 ;  /* 0x0000800407ff75b2 */ /* 0x0002620008000100 */
        /* <DEDUP_REMOVED lines=26> */
[----:B--234-:R-:W-:Y:S01]  /*0850*/  NOP ;  /* 0x0000000000007918 */ /* 0x01cfe20000000000 */
.L_x_10:
[----:B-1----:R-:W-:Y:S05]  /*0860*/  BSYNC.RECONVERGENT B0 ;  /* 0x0000000000007941 */ /* 0x002fea0003800200 */
.L_x_9:
[----:B------:R-:W1:Y:S01]  /*0870*/  SHFL.IDX PT, R2, R92, RZ, 0x1f ;  /* 0x00001fff5c027589 */ /* 0x000e6200000e0000 */
[----:B------:R-:W-:Y:S01]  /*0880*/  NOP ;  /* 0x0000000000007918 */ /* 0x000fe20000000000 */
[----:B-1----:R-:W-:-:S13]  /*0890*/  ISETP.NE.AND P0, PT, R2, 0x1, PT ;  /* 0x000000010200780c */ /* 0x002fda0003f05270 */
[----:B------:R-:W-:Y:S05]  /*08a0*/  @P0 BRA `(.L_x_11) ;  /* 0x0000000000500947 */ /* 0x000fea0003800000 */
[----:B------:R-:W1:Y:S01]  /*08b0*/  S2UR UR7, SR_CgaCtaId ;  /* 0x00000000000779c3 */ /* 0x000e620000008800 */
[----:B------:R-:W-:Y:S01]  /*08c0*/  UMOV UR8, 0x400 ;  /* 0x0000040000087882 */ /* 0x000fe20000000000 */
[----:B------:R-:W-:Y:S01]  /*08d0*/  UMOV UR5, 0x20 ;  /* 0x0000002000057882 */ /* 0x000fe20000000000 */
[----:B------:R-:W-:Y:S01]  /*08e0*/  UMOV UR4, 0x80 ;  /* 0x0000008000047882 */ /* 0x000fe20000000000 */
[----:B------:R-:W-:Y:S01]  /*08f0*/  ELECT P0, URZ, PT ;  /* 0x0000000000ff782f */ /* 0x000fe20003800000 */
        /* <DEDUP_REMOVED lines=8> */
[----:B-1----:R1:W2:Y:S08]  /*0980*/  SYNCS.EXCH.64 URZ, [UR7+0xf0], UR8 ;  /* 0x0000f00807ff75b2 */ /* 0x0022b00008000100 */
[----:B------:R1:W3:Y:S01]  /*0990*/  SYNCS.EXCH.64 URZ, [UR7+0x108], UR4 ;  /* 0x0001080407ff75b2 */ /* 0x0002e20008000100 */
[----:B------:R1:W4:Y:S01]  /*09a0*/  SYNCS.EXCH.64 URZ, [UR7+0xf8], UR8 ;  /* 0x0000f80807ff75b2 */ /* 0x0003220008000100 */
[----:B------:R1:W1:Y:S01]  /*09b0*/  SYNCS.EXCH.64 URZ, [UR7+0x110], UR4 ;  /* 0x0001100407ff75b2 */ /* 0x0002620008000100 */
[----:B------:R1:W1:Y:S01]  /*09c0*/  SYNCS.EXCH.64 URZ, [UR7+0x100], UR8 ;  /* 0x0001000807ff75b2 */ /* 0x0002620008000100 */
[----:B------:R1:W1:Y:S01]  /*09d0*/  SYNCS.EXCH.64 URZ, [UR7+0x118], UR4 ;  /* 0x0001180407ff75b2 */ /* 0x0002620008000100 */
[----:B------:R-:W-:Y:S01]  /*09e0*/  NOP ;  /* 0x0000000000007918 */ /* 0x000fe20000000000 */
.L_x_11:
[----:B------:R-:W2:Y:S01]  /*09f0*/  SHFL.IDX PT, R2, R92, RZ, 0x1f ;  /* 0x00001fff5c027589 */ /* 0x000ea200000e0000 */
[----:B------:R-:W-:Y:S01]  /*0a00*/  NOP ;  /* 0x0000000000007918 */ /* 0x000fe20000000000 */
[----:B--2---:R-:W-:-:S13]  /*0a10*/  ISETP.NE.AND P0, PT, R2, 0x3, PT ;  /* 0x000000030200780c */ /* 0x004fda0003f05270 */
[----:B------:R-:W-:Y:S05]  /*0a20*/  @P0 BRA `(.L_x_12) ;  /* 0x0000000000300947 */ /* 0x000fea0003800000 */
[----:B-1----:R-:W1:Y:S01]  /*0a30*/  S2UR UR5, SR_CgaCtaId ;  /* 0x00000000000579c3 */ /* 0x002e620000008800 */
[----:B------:R-:W-:Y:S01]  /*0a40*/  UMOV UR7, 0x400 ;  /* 0x0000040000077882 */ /* 0x000fe20000000000 */
[----:B------:R-:W-:Y:S01]  /*0a50*/  UMOV UR4, 0x20 ;  /* 0x0000002000047882 */ /* 0x000fe20000000000 */
[----:B------:R-:W-:Y:S01]  /*0a60*/  ELECT P0, URZ, PT ;  /* 0x0000000000ff782f */ /* 0x000fe20003800000 */
[----:B------:R-:W-:-:S04]  /*0a70*/  UIADD3 UR8, UPT, UPT, -UR4, 0x100000, URZ ;  /* 0x0010000004087890 */ /* 0x000fc8000fffe1ff */
[----:B------:R-:W-:Y:S02]  /*0a80*/  USHF.L.U32 UR9, UR8, 0xb, URZ ;  /* 0x0000000b08097899 */ /* 0x000fe400080006ff */
[----:B------:R-:W-:Y:S02]  /*0a90*/  USHF.L.U32 UR8, UR8, 0x1, URZ ;  /* 0x0000000108087899 */ /* 0x000fe400080006ff */
[----:B-1----:R-:W-:Y:S01]  /*0aa0*/  ULEA UR5, UR5, UR7, 0x18 ;  /* 0x0000000705057291 */ /* 0x002fe2000f8ec0ff */
[----:B------:R-:W1:Y:S11]  /*0ab0*/  FENCE.VIEW.ASYNC.S ;  /* 0x00000000000073c6 */ /* 0x000e760000000000 */
[----:B-1----:R2:W1:Y:S01]  /*0ac0*/  SYNCS.EXCH.64 URZ, [UR5+0x120], UR8 ;  /* 0x0001200805ff75b2 */ /* 0x0024620008000100 */
[----:B------:R2:W1:Y:S02]  /*0ad0*/  SYNCS.EXCH.64 URZ, [UR5+0x128], UR8 ;  /* 0x0001280805ff75b2 */ /* 0x0004640008000100 */
[----:B--2---:R-:W-:Y:S01]  /*0ae0*/  NOP ;  /* 0x0000000000007918 */ /* 0x004fe20000000000 */
.L_x_12:
[----:B------:R-:W2:Y:S01]  /*0af0*/  SHFL.IDX PT, R2, R92, RZ, 0x1f ;  /* 0x00001fff5c027589 */ /* 0x000ea200000e0000 */
[----:B------:R-:W-:Y:S01]  /*0b00*/  NOP ;  /* 0x0000000000007918 */ /* 0x000fe20000000000 */
[----:B--2---:R-:W-:-:S13]  /*0b10*/  ISETP.NE.AND P0, PT, R2, 0x4, PT ;  /* 0x000000040200780c */ /* 0x004fda0003f05270 */
[----:B------:R-:W-:Y:S05]  /*0b20*/  @P0 BRA `(.L_x_13) ;  /* 0x00000000004c0947 */ /* 0x000fea0003800000 */
[----:B-1----:R-:W1:Y:S01]  /*0b30*/  S2UR UR5, SR_CgaCtaId ;  /* 0x00000000000579c3 */ /* 0x002e620000008800 */
[----:B------:R-:W-:Y:S01]  /*0b40*/  UMOV UR8, 0x3a0 ;  /* 0x000003a000087882 */ /* 0x000fe20000000000 */
[----:B------:R-:W-:Y:S01]  /*0b50*/  UMOV UR7, 0x400 ;  /* 0x0000040000077882 */ /* 0x000fe20000000000 */
[----:B------:R-:W-:Y:S01]  /*0b60*/  USEL UR8, UR8, 0x320, UP4 ;  /* 0x0000032008087887 */ /* 0x000fe2000a000000 */
[----:B------:R-:W-:Y:S01]  /*0b70*/  UMOV UR4, 0x1 ;  /* 0x0000000100047882 */ /* 0x000fe20000000000 */
[----:B------:R-:W-:Y:S01]  /*0b80*/  ELECT P0, URZ, PT ;  /* 0x0000000000ff782f */ /* 0x000fe20003800000 */
[----:B------:R-:W-:-:S04]  /*0b90*/  UIADD3 UR10, UPT, UPT, -UR4, 0x100000, URZ ;  /* 0x00100000040a7890 */ /* 0x000fc8000fffe1ff */
[----:B------:R-:W-:Y:S02]  /*0ba0*/  USHF.L.U32 UR11, UR10, 0xb, URZ ;  /* 0x0000000b0a0b7899 */ /* 0x000fe400080006ff */
[----:B------:R-:W-:Y:S02]  /*0bb0*/  USHF.L.U32 UR10, UR10, 0x1, URZ ;  /* 0x000000010a0a7899 */ /* 0x000fe400080006ff */
[----:B------:R-:W-:-:S04]  /*0bc0*/  UIADD3 UR8, UPT, UPT, -UR8, 0x100000, URZ ;  /* 0x0010000008087890 */ /* 0x000fc8000fffe1ff */
[----:B------:R-:W-:Y:S02]  /*0bd0*/  USHF.L.U32 UR9, UR8, 0xb, URZ ;  /* 0x0000000b08097899 */ /* 0x000fe400080006ff */
[----:B------:R-:W-:Y:S02]  /*0be0*/  USHF.L.U32 UR8, UR8, 0x1, URZ ;  /* 0x0000000108087899 */ /* 0x000fe400080006ff */
[----:B-1----:R-:W-:Y:S01]  /*0bf0*/  ULEA UR5, UR5, UR7, 0x18 ;  /* 0x0000000705057291 */ /* 0x002fe2000f8ec0ff */
[----:B------:R-:W1:Y:S11]  /*0c00*/  FENCE.VIEW.ASYNC.S ;  /* 0x00000000000073c6 */ /* 0x000e760000000000 */
[----:B-1----:R2:W1:Y:S01]  /*0c10*/  SYNCS.EXCH.64 URZ, [UR5+0x130], UR10 ;  /* 0x0001300a05ff75b2 */ /* 0x0024620008000100 */
[----:B------:R2:W1:Y:S01]  /*0c20*/  SYNCS.EXCH.64 URZ, [UR5+0x140], UR8 ;  /* 0x0001400805ff75b2 */ /* 0x0004620008000100 */
[----:B------:R2:W1:Y:S01]  /*0c30*/  SYNCS.EXCH.64 URZ, [UR5+0x138], UR10 ;  /* 0x0001380a05ff75b2 */ /* 0x0004620008000100 */
[----:B------:R2:W1:Y:S02]  /*0c40*/  SYNCS.EXCH.64 URZ, [UR5+0x148], UR8 ;  /* 0x0001480805ff75b2 */ /* 0x0004640008000100 */
[----:B--2---:R-:W-:Y:S01]  /*0c50*/  NOP ;  /* 0x0000000000007918 */ /* 0x004fe20000000000 */
.L_x_13:
[----:B------:R-:W2:Y:S01]  /*0c60*/  SHFL.IDX PT, R2, R92, RZ, 0x1f ;  /* 0x00001fff5c027589 */ /* 0x000ea200000e0000 */
[----:B------:R-:W-:Y:S01]  /*0c70*/  NOP ;  /* 0x0000000000007918 */ /* 0x000fe20000000000 */
[----:B--2---:R-:W-:-:S13]  /*0c80*/  ISETP.NE.AND P0, PT, R2, 0x5, PT ;  /* 0x000000050200780c */ /* 0x004fda0003f05270 */
[----:B------:R-:W-:Y:S05]  /*0c90*/  @P0 BRA `(.L_x_14) ;  /* 0x0000000000480947 */ /* 0x000fea0003800000 */
[----:B-1----:R-:W1:Y:S01]  /*0ca0*/  S2UR UR7, SR_CgaCtaId ;  /* 0x00000000000779c3 */ /* 0x002e620000008800 */
        /* <DEDUP_REMOVED lines=12> */
[----:B-1----:R2:W1:Y:S08]  /*0d70*/  SYNCS.EXCH.64 URZ, [UR7+0x150], UR8 ;  /* 0x0001500807ff75b2 */ /* 0x0024700008000100 */
[----:B------:R2:W1:Y:S01]  /*0d80*/  SYNCS.EXCH.64 URZ, [UR7+0x160], UR4 ;  /* 0x0001600407ff75b2 */ /* 0x0004620008000100 */
[----:B------:R2:W1:Y:S01]  /*0d90*/  SYNCS.EXCH.64 URZ, [UR7+0x158], UR8 ;  /* 0x0001580807ff75b2 */ /* 0x0004620008000100 */
[----:B------:R2:W1:Y:S02]  /*0da0*/  SYNCS.EXCH.64 URZ, [UR7+0x168], UR4 ;  /* 0x0001680407ff75b2 */ /* 0x0004640008000100 */
[----:B--2---:R-:W-:Y:S01]  /*0db0*/  NOP ;  /* 0x0000000000007918 */ /* 0x004fe20000000000 */
.L_x_14:
[----:B------:R-:W2:Y:S01]  /*0dc0*/  SHFL.IDX PT, R2, R92, RZ, 0x1f ;  /* 0x00001fff5c027589 */ /* 0x000ea200000e0000 */
[----:B------:R-:W1:Y:S01]  /*0dd0*/  S2UR UR45, SR_CgaCtaId ;  /* 0x00000000002d79c3 */ /* 0x000e620000008800 */
[----:B------:R-:W-:Y:S01]  /*0de0*/  NOP ;  /* 0x0000000000007918 */ /* 0x000fe20000000000 */
[----:B--2---:R-:W-:-:S13]  /*0df0*/  ISETP.NE.AND P0, PT, R2, 0x3, PT ;  /* 0x000000030200780c */ /* 0x004fda0003f05270 */
[----:B-1----:R-:W-:Y:S05]  /*0e00*/  @P0 BRA `(.L_x_15) ;  /* 0x0000000000340947 */ /* 0x002fea0003800000 */
[----:B------:R-:W-:Y:S01]  /*0e10*/  UMOV UR5, 0x400 ;  /* 0x0000040000057882 */ /* 0x000fe20000000000 */
[----:B------:R-:W-:Y:S01]  /*0e20*/  UMOV UR4, 0x20 ;  /* 0x0000002000047882 */ /* 0x000fe20000000000 */
[----:B------:R-:W-:Y:S02]  /*0e30*/  ULEA UR5, UR45, UR5, 0x18 ;  /* 0x000000052d057291 */ /* 0x000fe4000f8ec0ff */
[----:B------:R-:W-:-:S04]  /*0e40*/  UIADD3 UR8, UPT, UPT, -UR4, 0x100000, URZ ;  /* 0x0010000004087890 */ /* 0x000fc8000fffe1ff */
[----:B------:R-:W-:Y:S02]  /*0e50*/  USHF.L.U32 UR9, UR8, 0xb, URZ ;  /* 0x0000000b08097899 */ /* 0x000fe400080006ff */
[----:B------:R-:W-:Y:S01]  /*0e60*/  USHF.L.U32 UR8, UR8, 0x1, URZ ;  /* 0x0000000108087899 */ /* 0x000fe200080006ff */
[----:B------:R-:W-:Y:S01]  /*0e70*/  ELECT P0, URZ, PT ;  /* 0x0000000000ff782f */ /* 0x000fe20003800000 */
[----:B------:R-:W1:Y:S10]  /*0e80*/  FENCE.VIEW.ASYNC.S ;  /* 0x00000000000073c6 */ /* 0x000e740000000000 */
[----:B-1----:R1:W2:Y:S01]  /*0e90*/  SYNCS.EXCH.64 URZ, [UR5+0x170], UR8 ;  /* 0x0001700805ff75b2 */ /* 0x0022a20008000100 */
[----:B------:R1:W1:Y:S01]  /*0ea0*/  SYNCS.EXCH.64 URZ, [UR5+0x180], UR8 ;  /* 0x0001800805ff75b2 */ /* 0x0002620008000100 */
[----:B------:R1:W1:Y:S01]  /*0eb0*/  SYNCS.EXCH.64 URZ, [UR5+0x178], UR8 ;  /* 0x0001780805ff75b2 */ /* 0x0002620008000100 */
[----:B------:R1:W1:Y:S01]  /*0ec0*/  SYNCS.EXCH.64 URZ, [UR5+0x188], UR8 ;  /* 0x0001880805ff75b2 */ /* 0x0002620008000100 */
[----:B------:R-:W-:Y:S01]  /*0ed0*/  NOP ;  /* 0x0000000000007918 */ /* 0x000fe20000000000 */
.L_x_15:
[----:B------:R-:W3:Y:S01]  /*0ee0*/  LDCU UR4, c[0x0][0x36c] ;  /* 0x00006d80ff0477ac */ /* 0x000ee20008000800 */
[----:B------:R-:W-:Y:S01]  /*0ef0*/  ISETP.NE.OR P6, PT, R0, 0x2, !P6 ;  /* 0x000000020000780c */ /* 0x000fe200077c5670 */
[----:B------:R-:W-:Y:S01]  /*0f00*/  NOP ;  /* 0x0000000000007918 */ /* 0x000fe20000000000 */
[----:B------:R-:W-:Y:S01]  /*0f10*/  LOP3.LUT R10, R93, 0x1f, RZ, 0xc0, !PT ;  /* 0x0000001f5d0a7812 */ /* 0x000fe200078ec0ff */
[----:B------:R-:W-:Y:S02]  /*0f20*/  UISETP.NE.AND UP3, UPT, UR6, URZ, UPT ;  /* 0x000000ff0600728c */ /* 0x000fe4000bf65270 */
[----:B---3--:R-:W-:-:S09]  /*0f30*/  UISETP.EQ.U32.AND UP0, UPT, UR4, 0x1, UPT ;  /* 0x000000010400788c */ /* 0x008fd2000bf02070 */
[----:B------:R-:W-:Y:S05]  /*0f40*/  BRA.U !UP0, `(.L_x_16) ;  /* 0x0000000108087547 */ /* 0x000fea000b800000 */
[----:B-12-4-:R-:W-:Y:S01]  /*0f50*/  UCGABAR_ARV ;  /* 0x00000000000079c7 */ /* 0x016fe20008000000 */
[----:B------:R-:W-:Y:S05]  /*0f60*/  BRA `(.L_x_17) ;  /* 0x0000000000047947 */ /* 0x000fea0003800000 */
.L_x_16:
[----:B-12-4-:R-:W-:Y:S01]  /*0f70*/  NOP ;  /* 0x0000000000007918 */ /* 0x016fe20000000000 */
.L_x_17:
[----:B------:R-:W1:Y:S01]  /*0f80*/  S2UR UR27, SR_CTAID.X ;  /* 0x00000000001b79c3 */ /* 0x000e620000002500 */
[----:B------:R-:W-:-:S05]  /*0f90*/  CS2R.32 R87, SR_CgaSize ;  /* 0x0000000000577805 */ /* 0x000fca0000008a00 */
[----:B------:R-:W-:-:S05]  /*0fa0*/  IMAD R87, R87, -0xa0, RZ ;  /* 0xffffff6057577824 */ /* 0x000fca00078e02ff */
[----:B------:R-:W-:-:S14]  /*0fb0*/  R2UR UR5, R87 ;  /* 0x00000000570572ca */ /* 0x000fdc00000e0000 */
[----:B------:R-:W2:Y:S01]  /*0fc0*/  LDCU UR5, c[0x0][UR5+0x2b0] ;  /* 0x00005600050577ac */ /* 0x000ea20008000800 */
[----:B------:R-:W-:Y:S02]  /*0fd0*/  PRMT R9, RZ, 0x7610, R9 ;  /* 0x00007610ff097816 */ /* 0x000fe40000000009 */
[----:B------:R-:W-:-:S05]  /*0fe0*/  CS2R.32 R87, SR_CgaSize ;  /* 0x0000000000577805 */ /* 0x000fca0000008a00 */
[----:B------:R-:W-:-:S05]  /*0ff0*/  IMAD R87, R87, -0xa0, RZ ;  /* 0xffffff6057577824 */ /* 0x000fca00078e02ff */
[----:B------:R-:W-:-:S14]  /*1000*/  R2UR UR4, R87 ;  /* 0x00000000570472ca */ /* 0x000fdc00000e0000 */
[----:B------:R-:W3:Y:S01]  /*1010*/  LDCU UR4, c[0x0][UR4+0x2b4] ;  /* 0x00005680040477ac */ /* 0x000ee20008000800 */
[----:B------:R-:W4:Y:S01]  /*1020*/  S2UR UR8, SR_CTAID.Y ;  /* 0x00000000000879c3 */ /* 0x000f220000002600 */
[----:B------:R-:W2:Y:S01]  /*1030*/  LDCU UR7, c[0x0][0xf30] ;  /* 0x0001e600ff0777ac */ /* 0x000ea20008000800 */
[----:B------:R-:W-:Y:S02]  /*1040*/  USHF.L.U32 UR26, UR45, 0x6, URZ ;  /* 0x000000062d1a7899 */ /* 0x000fe400080006ff */
[----:B------:R-:W-:-:S04]  /*1050*/  UISETP.NE.AND UP1, UPT, UR6, 0x2, UPT ;  /* 0x000000020600788c */ /* 0x000fc8000bf25270 */
[----:B------:R-:W3:Y:S01]  /*1060*/  LDC R11, c[0x0][0xf24] ;  /* 0x0003c900ff0b7b82 */ /* 0x000ee20000000800 */
[----:B------:R-:W-:Y:S01]  /*1070*/  ULOP3.LUT UR26, UR26, 0xc0, URZ, 0xc0, !UPT ;  /* 0x000000c01a1a7892 */ /* 0x000fe2000f8ec0ff */
[----:B-1----:R-:W-:Y:S02]  /*1080*/  I2FP.F32.U32 R87, UR27 ;  /* 0x0000001b00577c45 */ /* 0x002fe40008201000 */
[----:B------:R-:W-:-:S05]  /*1090*/  CS2R.32 R2, SR_CgaSize ;  /* 0x0000000000027805 */ /* 0x000fca0000008a00 */
[----:B------:R-:W-:-:S06]  /*10a0*/  IMAD R2, R2, -0xa0, RZ ;  /* 0xffffff6002027824 */ /* 0x000fcc00078e02ff */
[----:B------:R-:W1:Y:S01]  /*10b0*/  LDC R2, c[0x0][R2+0x2a0] ;  /* 0x0000a80002027b82 */ /* 0x000e620000000800 */
[----:B--2---:R-:W-:Y:S01]  /*10c0*/  UISETP.NE.AND UP2, UPT, UR7, 0x1, UPT ;  /* 0x000000010700788c */ /* 0x004fe2000bf45270 */
[----:B------:R-:W-:Y:S01]  /*10d0*/  FMUL R87, R87, UR5 ;  /* 0x0000000557577c20 */ /* 0x000fe20008400000 */
[----:B------:R-:W-:Y:S01]  /*10e0*/  USHF.L.U32 UR5, UR45, 0xb, URZ ;  /* 0x0000000b2d057899 */ /* 0x000fe200080006ff */
[----:B----4-:R-:W-:Y:S02]  /*10f0*/  I2FP.F32.U32 R86, UR8 ;  /* 0x0000000800567c45 */ /* 0x010fe40008201000 */
[----:B------:R-:W-:-:S05]  /*1100*/  CS2R.32 R0, SR_CgaSize ;  /* 0x0000000000007805 */ /* 0x000fca0000008a00 */
[----:B------:R-:W-:-:S06]  /*1110*/  IMAD R0, R0, -0xa0, RZ ;  /* 0xffffff6000007824 */ /* 0x000fcc00078e02ff */
[----:B------:R-:W2:Y:S01]  /*1120*/  LDC R0, c[0x0][R0+0x2a4] ;  /* 0x0000a90000007b82 */ /* 0x000ea20000000800 */
[----:B------:R-:W-:Y:S01]  /*1130*/  MOV R24, UR8 ;  /* 0x0000000800187c02 */ /* 0x000fe20008000f00 */
[----:B------:R-:W4:Y:S01]  /*1140*/  F2I.U32.TRUNC.NTZ R87, R87 ;  /* 0x0000005700577305 */ /* 0x000f22000020f000 */
[----:B------:R-:W-:Y:S01]  /*1150*/  ULOP3.LUT UR5, UR5, 0x1800, URZ, 0xc0, !UPT ;  /* 0x0000180005057892 */ /* 0x000fe2000f8ec0ff */
[----:B---3--:R-:W-:Y:S01]  /*1160*/  FMUL R86, R86, UR4 ;  /* 0x0000000456567c20 */ /* 0x008fe20008400000 */
[----:B------:R-:W-:Y:S01]  /*1170*/  USHF.L.U32 UR4, UR45, 0x7, URZ ;  /* 0x000000072d047899 */ /* 0x000fe200080006ff */
[----:B------:R-:W-:Y:S02]  /*1180*/  ISETP.GE.AND P0, PT, R11, 0x1, PT ;  /* 0x000000010b00780c */ /* 0x000fe40003f06270 */
[----:B------:R-:W3:Y:S01]  /*1190*/  LDC R40, c[0x0][0xf24] ;  /* 0x0003c900ff287b82 */ /* 0x000ee20000000800 */
[----:B------:R-:W-:Y:S01]  /*11a0*/  ULOP3.LUT UR4, UR4, 0x180, URZ, 0xc0, !UPT ;  /* 0x0000018004047892 */ /* 0x000fe2000f8ec0ff */
[----:B------:R-:W1:Y:S06]  /*11b0*/  F2I.U32.TRUNC.NTZ R86, R86 ;  /* 0x0000005600567305 */ /* 0x000e6c000020f000 */
[----:B------:R-:W3:Y:S01]  /*11c0*/  S2UR UR44, SR_CTAID.Z ;  /* 0x00000000002c79c3 */ /* 0x000ee20000002700 */
[----:B----4-:R-:W-:-:S05]  /*11d0*/  IADD3 R87, PT, PT, -R87, RZ, RZ ;  /* 0x000000ff57577210 */ /* 0x010fca0007ffe1ff */
[----:B-1----:R-:W-:Y:S01]  /*11e0*/  IMAD R87, R2, R87, UR27 ;  /* 0x0000001b02577e24 */ /* 0x002fe2000f8e0257 */
[----:B------:R-:W-:-:S05]  /*11f0*/  IADD3 R86, PT, PT, -R86, RZ, RZ ;  /* 0x000000ff56567210 */ /* 0x000fca0007ffe1ff */
[----:B--2---:R-:W-:Y:S01]  /*1200*/  IMAD R86, R0, R86, UR8 ;  /* 0x0000000800567e24 */ /* 0x004fe2000f8e0256 */
[----:B------:R-:W-:Y:S06]  /*1210*/  BRA.U UP3, `(.L_x_18) ;  /* 0x0000000103407547 */ /* 0x000fec000b800000 */
[C---:B------:R-:W-:Y:S02]  /*1220*/  ISETP.NE.AND P4, PT, R86.reuse, 0x1, PT ;  /* 0x000000015600780c */ /* 0x040fe40003f85270 */
[C---:B------:R-:W-:Y:S02]  /*1230*/  ISETP.NE.AND P3, PT, R86.reuse, 0x2, PT ;  /* 0x000000025600780c */ /* 0x040fe40003f65270 */
[C---:B------:R-:W-:Y:S02]  /*1240*/  ISETP.NE.AND P1, PT, R86.reuse, RZ, PT ;  /* 0x000000ff5600720c */ /* 0x040fe40003f25270 */
[----:B------:R-:W-:Y:S02]  /*1250*/  ISETP.NE.AND P5, PT, R87, RZ, PT ;  /* 0x000000ff5700720c */ /* 0x000fe40003fa5270 */
[----:B------:R-:W-:Y:S02]  /*1260*/  ISETP.NE.AND P2, PT, R86, 0x3, PT ;  /* 0x000000035600780c */ /* 0x000fe40003f45270 */
[----:B------:R-:W-:-:S02]  /*1270*/  SEL R3, RZ, 0x2, P4 ;  /* 0x00000002ff037807 */ /* 0x000fc40002000000 */
[----:B------:R-:W-:Y:S02]  /*1280*/  SEL R2, RZ, 0x4, P3 ;  /* 0x00000004ff027807 */ /* 0x000fe40001800000 */
[----:B------:R-:W-:Y:S02]  /*1290*/  ISETP.EQ.OR P1, PT, R87, RZ, !P1 ;  /* 0x000000ff5700720c */ /* 0x000fe40004f22670 */
[----:B------:R-:W-:Y:S02]  /*12a0*/  SEL R0, RZ, 0x8, P2 ;  /* 0x00000008ff007807 */ /* 0x000fe40001000000 */
[----:B------:R-:W-:Y:S02]  /*12b0*/  SEL R3, R3, 0x2, P5 ;  /* 0x0000000203037807 */ /* 0x000fe40002800000 */
[----:B------:R-:W-:Y:S02]  /*12c0*/  SEL R2, R2, 0x4, P5 ;  /* 0x0000000402027807 */ /* 0x000fe40002800000 */
[----:B------:R-:W-:-:S02]  /*12d0*/  SEL R4, RZ, 0x1, !P1 ;  /* 0x00000001ff047807 */ /* 0x000fc40004800000 */
[----:B------:R-:W-:Y:S02]  /*12e0*/  SEL R0, R0, 0x8, P5 ;  /* 0x0000000800007807 */ /* 0x000fe40002800000 */
[----:B------:R-:W-:-:S05]  /*12f0*/  IADD3 R2, PT, PT, R2, R3, R4 ;  /* 0x0000000302027210 */ /* 0x000fca0007ffe004 */
[----:B------:R-:W-:-:S05]  /*1300*/  IMAD.IADD R0, R2, 0x1, R0 ;  /* 0x0000000102007824 */ /* 0x000fca00078e0200 */
[----:B------:R-:W-:Y:S02]  /*1310*/  PRMT R9, R0, 0x7610, R9 ;  /* 0x0000761000097816 */ /* 0x000fe40000000009 */
.L_x_18:
[----:B------:R-:W-:Y:S05]  /*1320*/  @!P0 BRA `(.L_x_19) ;  /* 0x0000000000c08947 */ /* 0x000fea0003800000 */
[----:B------:R-:W1:Y:S01]  /*1330*/  LDC.64 R4, c[0x0][0xf18] ;  /* 0x0003c600ff047b82 */ /* 0x000e620000000a00 */
[----:B------:R-:W-:-:S07]  /*1340*/  ISETP.NE.AND P0, PT, R11, 0x1, PT ;  /* 0x000000010b00780c */ /* 0x000fce0003f05270 */
[----:B------:R-:W2:Y:S08]  /*1350*/  LDC R8, c[0x0][0xf0c] ;  /* 0x0003c300ff087b82 */ /* 0x000eb00000000800 */
[----:B------:R-:W4:Y:S08]  /*1360*/  LDC R13, c[0x0][0x370] ;  /* 0x0000dc00ff0d7b82 */ /* 0x000f300000000800 */
[----:B------:R-:W3:Y:S01]  /*1370*/  LDC R12, c[0x0][0x374] ;  /* 0x0000dd00ff0c7b82 */ /* 0x000ee20000000800 */
[----:B-1----:R-:W-:-:S07]  /*1380*/  ISETP.NE.AND P1, PT, R4, 0x1, PT ;  /* 0x000000010400780c */ /* 0x002fce0003f25270 */
[----:B------:R-:W4:Y:S01]  /*1390*/  LDC.64 R6, c[0x0][0xf10] ;  /* 0x0003c400ff067b82 */ /* 0x000f220000000a00 */
[----:B--2---:R-:W-:-:S07]  /*13a0*/  ISETP.NE.AND P2, PT, R8, 0x1, PT ;  /* 0x000000010800780c */ /* 0x004fce0003f45270 */
[----:B------:R-:W1:Y:S08]  /*13b0*/  LDC R0, c[0x0][0xf20] ;  /* 0x0003c800ff007b82 */ /* 0x000e700000000800 */
[----:B------:R-:W2:Y:S01]  /*13c0*/  LDC.64 R2, c[0x0][0xf28] ;  /* 0x0003ca00ff027b82 */ /* 0x000ea20000000a00 */
[----:B---3--:R-:W-:-:S04]  /*13d0*/  IMAD.HI.U32 R14, R12, R5, RZ ;  /* 0x000000050c0e7227 */ /* 0x008fc800078e00ff */
[----:B----4-:R-:W-:-:S04]  /*13e0*/  IMAD.HI.U32 R15, R13, R6, RZ ;  /* 0x000000060d0f7227 */ /* 0x010fc800078e00ff */
[----:B------:R-:W-:Y:S01]  /*13f0*/  IMAD.HI.U32 R6, R6, UR27, RZ ;  /* 0x0000001b06067c27 */ /* 0x000fe2000f8e00ff */
[----:B------:R-:W-:Y:S02]  /*1400*/  @P2 SHF.R.U32.HI R13, RZ, R7, R15 ;  /* 0x00000007ff0d2219 */ /* 0x000fe4000001160f */
[----:B-1----:R-:W-:Y:S01]  /*1410*/  @P1 SHF.R.U32.HI R12, RZ, R0, R14 ;  /* 0x00000000ff0c1219 */ /* 0x002fe2000001160e */
[----:B------:R-:W-:Y:S01]  /*1420*/  IMAD.HI.U32 R15, R24, R5, RZ ;  /* 0x00000005180f7227 */ /* 0x000fe200078e00ff */
[----:B------:R-:W-:-:S04]  /*1430*/  SHF.R.U32.HI R6, RZ, R7, R6 ;  /* 0x00000007ff067219 */ /* 0x000fc80000011606 */
[----:B------:R-:W-:Y:S01]  /*1440*/  SHF.R.U32.HI R15, RZ, R0, R15 ;  /* 0x00000000ff0f7219 */ /* 0x000fe2000001160f */
[----:B------:R-:W-:Y:S02]  /*1450*/  IMAD.U32 R0, RZ, RZ, UR27 ;  /* 0x0000001bff007e24 */ /* 0x000fe4000f8e00ff */
[----:B--2---:R-:W-:Y:S01]  /*1460*/  IMAD.HI.U32 R14, R12, R2, RZ ;  /* 0x000000020c0e7227 */ /* 0x004fe200078e00ff */
[----:B------:R-:W-:Y:S02]  /*1470*/  SEL R15, R24, R15, !P1 ;  /* 0x0000000f180f7207 */ /* 0x000fe40004800000 */
[----:B------:R-:W-:Y:S01]  /*1480*/  SEL R0, R0, R6, !P2 ;  /* 0x0000000600007207 */ /* 0x000fe20005000000 */
[----:B------:R-:W-:Y:S01]  /*1490*/  IMAD.HI.U32 R5, R13, R2, RZ ;  /* 0x000000020d057227 */ /* 0x000fe200078e00ff */
[----:B------:R-:W-:-:S04]  /*14a0*/  @P0 SHF.R.U32.HI R12, RZ, R3, R14 ;  /* 0x00000003ff0c0219 */ /* 0x000fc8000001160e */
[----:B------:R-:W-:Y:S01]  /*14b0*/  @P0 SHF.R.U32.HI R13, RZ, R3, R5 ;  /* 0x00000003ff0d0219 */ /* 0x000fe20000011605 */
[----:B------:R-:W-:-:S04]  /*14c0*/  IMAD R12, R12, R11, RZ ;  /* 0x0000000b0c0c7224 */ /* 0x000fc800078e02ff */
[----:B------:R-:W-:Y:S01]  /*14d0*/  IMAD R5, R13, R11, RZ ;  /* 0x0000000b0d057224 */ /* 0x000fe200078e02ff */
[----:B------:R-:W-:-:S04]  /*14e0*/  ISETP.GE.AND P1, PT, R15, R12, PT ;  /* 0x0000000c0f00720c */ /* 0x000fc80003f26270 */
[----:B------:R-:W-:Y:S01]  /*14f0*/  ISETP.GE.OR P1, PT, R0, R5, P1 ;  /* 0x000000050000720c */ /* 0x000fe20000f26670 */
[----:B------:R-:W-:-:S05]  /*1500*/  IMAD.HI.U32 R5, R15, R2, RZ ;  /* 0x000000020f057227 */ /* 0x000fca00078e00ff */
[----:B------:R-:W-:-:S04]  /*1510*/  SHF.R.U32.HI R5, RZ, R3, R5 ;  /* 0x00000003ff057219 */ /* 0x000fc80000011605 */
[----:B------:R-:W-:-:S03]  /*1520*/  SEL R5, R15, R5, !P0 ;  /* 0x000000050f057207 */ /* 0x000fc60004000000 */
[----:B------:R-:W-:-:S04]  /*1530*/  @!P1 IMAD.HI.U32 R6, R0, R2, RZ ;  /* 0x0000000200069227 */ /* 0x000fc800078e00ff */
[----:B------:R-:W-:Y:S01]  /*1540*/  IMAD.MOV R2, RZ, RZ, -R5 ;  /* 0x000000ffff027224 */ /* 0x000fe200078e0a05 */
[----:B------:R-:W-:-:S03]  /*1550*/  @!P1 SHF.R.U32.HI R3, RZ, R3, R6 ;  /* 0x00000003ff039219 */ /* 0x000fc60000011606 */
[----:B------:R-:W-:Y:S01]  /*1560*/  IMAD R2, R11, R2, R15 ;  /* 0x000000020b027224 */ /* 0x000fe200078e020f */
[----:B------:R-:W-:-:S04]  /*1570*/  @!P1 SEL R3, R0, R3, !P0 ;  /* 0x0000000300039207 */ /* 0x000fc80004000000 */
[----:B------:R-:W-:Y:S01]  /*1580*/  @!P1 IADD3 R5, PT, PT, R5, -R3, RZ ;  /* 0x8000000305059210 */ /* 0x000fe20007ffe0ff */
[----:B------:R-:W-:Y:S01]  /*1590*/  @!P1 IMAD R13, R2, R13, R3 ;  /* 0x0000000d020d9224 */ /* 0x000fe200078e0203 */
[----:B------:R-:W-:Y:S01]  /*15a0*/  IADD3 R2, PT, PT, -R15, RZ, RZ ;  /* 0x000000ff0f027210 */ /* 0x000fe20007ffe1ff */
[--C-:B------:R-:W-:Y:S02]  /*15b0*/  IMAD.MOV R3, RZ, RZ, -R0.reuse ;  /* 0x000000ffff037224 */ /* 0x100fe400078e0a00 */
[----:B------:R-:W-:Y:S01]  /*15c0*/  @!P1 IMAD R15, R5, R11, R0 ;  /* 0x0000000b050f9224 */ /* 0x000fe200078e0200 */
[----:B------:R-:W-:Y:S01]  /*15d0*/  @!P1 MOV R0, R13 ;  /* 0x0000000d00009202 */ /* 0x000fe20000000f00 */
[----:B------:R-:W-:Y:S02]  /*15e0*/  IMAD R3, R8, R3, UR27 ;  /* 0x0000001b08037e24 */ /* 0x000fe4000f8e0203 */
[----:B------:R-:W-:Y:S02]  /*15f0*/  IMAD R2, R4, R2, R24 ;  /* 0x0000000204027224 */ /* 0x000fe400078e0218 */
[----:B------:R-:W-:-:S02]  /*1600*/  IMAD R3, R0, R8, R3 ;  /* 0x0000000800037224 */ /* 0x000fc400078e0203 */
[----:B------:R-:W-:-:S03]  /*1610*/  IMAD R24, R15, R4, R2 ;  /* 0x000000040f187224 */ /* 0x000fc600078e0202 */
[----:B------:R-:W-:-:S15]  /*1620*/  R2UR UR27, R3 ;  /* 0x00000000031b72ca */ /* 0x000fde00000e0000 */
.L_x_19:
[----:B------:R-:W-:Y:S05]  /*1630*/  BRA.U UP2, `(.L_x_20) ;  /* 0x0000000102487547 */ /* 0x000fea000b800000 */
[----:B------:R-:W1:Y:S08]  /*1640*/  LDC.64 R2, c[0x0][0xf18] ;  /* 0x0003c600ff027b82 */ /* 0x000e700000000a00 */
[----:B------:R-:W2:Y:S08]  /*1650*/  LDC.64 R4, c[0x0][0xf10] ;  /* 0x0003c400ff047b82 */ /* 0x000eb00000000a00 */
[----:B------:R-:W4:Y:S08]  /*1660*/  LDC R0, c[0x0][0xf20] ;  /* 0x0003c800ff007b82 */ /* 0x000f300000000800 */
[----:B------:R-:W3:Y:S01]  /*1670*/  LDC R6, c[0x0][0xf0c] ;  /* 0x0003c300ff067b82 */ /* 0x000ee20000000800 */
[----:B-1----:R-:W-:Y:S01]  /*1680*/  IMAD.HI.U32 R3, R24, R3, RZ ;  /* 0x0000000318037227 */ /* 0x002fe200078e00ff */
[----:B------:R-:W-:-:S03]  /*1690*/  ISETP.NE.AND P0, PT, R2, 0x1, PT ;  /* 0x000000010200780c */ /* 0x000fc60003f05270 */
[----:B--2---:R-:W-:-:S05]  /*16a0*/  IMAD.HI.U32 R4, R4, UR27, RZ ;  /* 0x0000001b04047c27 */ /* 0x004fca000f8e00ff */
[----:B------:R-:W-:Y:S02]  /*16b0*/  SHF.R.U32.HI R4, RZ, R5, R4 ;  /* 0x00000005ff047219 */ /* 0x000fe40000011604 */
[----:B----4-:R-:W-:Y:S01]  /*16c0*/  SHF.R.U32.HI R3, RZ, R0, R3 ;  /* 0x00000000ff037219 */ /* 0x010fe20000011603 */
[----:B------:R-:W-:-:S03]  /*16d0*/  IMAD.U32 R0, RZ, RZ, UR27 ;  /* 0x0000001bff007e24 */ /* 0x000fc6000f8e00ff */
[----:B------:R-:W-:Y:S02]  /*16e0*/  SEL R3, R24, R3, !P0 ;  /* 0x0000000318037207 */ /* 0x000fe40004000000 */
[----:B---3--:R-:W-:-:S04]  /*16f0*/  ISETP.NE.AND P1, PT, R6, 0x1, PT ;  /* 0x000000010600780c */ /* 0x008fc80003f25270 */
[----:B------:R-:W-:-:S05]  /*1700*/  SEL R0, R0, R4, !P1 ;  /* 0x0000000400007207 */ /* 0x000fca0004800000 */
[----:B------:R-:W-:Y:S02]  /*1710*/  IMAD.IADD R4, R3, 0x1, -R0 ;  /* 0x0000000103047824 */ /* 0x000fe400078e0a00 */
[----:B------:R-:W-:Y:S02]  /*1720*/  IMAD.IADD R0, R0, 0x1, -R3 ;  /* 0x0000000100007824 */ /* 0x000fe400078e0a03 */
[----:B------:R-:W-:Y:S02]  /*1730*/  IMAD R4, R4, R6, UR27 ;  /* 0x0000001b04047e24 */ /* 0x000fe4000f8e0206 */
[----:B------:R-:W-:-:S03]  /*1740*/  IMAD R24, R0, R2, R24 ;  /* 0x0000000200187224 */ /* 0x000fc600078e0218 */
[----:B------:R-:W-:-:S15]  /*1750*/  R2UR UR27, R4 ;  /* 0x00000000041b72ca */ /* 0x000fde00000e0000 */
.L_x_20:
[----:B------:R-:W-:Y:S05]  /*1760*/  BRA.U !UP0, `(.L_x_21) ;  /* 0x00000001080c7547 */ /* 0x000fea000b800000 */
[----:B------:R-:W-:Y:S01]  /*1770*/  UCGABAR_WAIT ;  /* 0x0000000000007dc7 */ /* 0x000fe20008000000 */
[----:B------:R-:W-:Y:S01]  /*1780*/  CCTL.IVALL ;  /* 0x00000000ff00798f */ /* 0x000fe20002000000 */
[----:B------:R-:W-:Y:S05]  /*1790*/  BRA `(.L_x_22) ;  /* 0x0000000000047947 */ /* 0x000fea0003800000 */
.L_x_21:
[----:B------:R-:W-:Y:S06]  /*17a0*/  BAR.SYNC.DEFER_BLOCKING 0x0 ;  /* 0x0000000000007b1d */ /* 0x000fec0000010000 */
.L_x_22:
[----:B------:R-:W-:Y:S05]  /*17b0*/  BRA.U UP1, `(.L_x_23) ;  /* 0x0000001901d47547 */ /* 0x000fea000b800000 */
[----:B------:R-:W1:Y:S01]  /*17c0*/  LDCU UR30, c[0x0][0x38c] ;  /* 0x00007180ff1e77ac */ /* 0x000e620008000800 */
[----:B------:R-:W2:Y:S01]  /*17d0*/  LDC R8, c[0x0][0x370] ;  /* 0x0000dc00ff087b82 */ /* 0x000ea20000000800 */
[----:B------:R-:W-:Y:S01]  /*17e0*/  PLOP3.LUT P1, PT, PT, PT, UP4, 0x80, 0x8 ;  /* 0x000000000008781c */ /* 0x000fe20003f2f048 */
[----:B------:R-:W-:Y:S01]  /*17f0*/  IMAD.MOV.U32 R15, RZ, RZ, 0x1 ;  /* 0x00000001ff0f7424 */ /* 0x000fe200078e00ff */
[----:B------:R-:W-:Y:S01]  /*1800*/  USHF.L.U32 UR22, UR45, 0x5, URZ ;  /* 0x000000052d167899 */ /* 0x000fe200080006ff */
[----:B------:R-:W-:Y:S01]  /*1810*/  ISETP.EQ.OR P4, PT, R10, RZ, P6 ;  /* 0x000000ff0a00720c */ /* 0x000fe20003782670 */
[----:B------:R-:W-:Y:S01]  /*1820*/  UISETP.NE.AND UP1, UPT, UR6, URZ, UPT ;  /* 0x000000ff0600728c */ /* 0x000fe2000bf25270 */
[----:B------:R-:W-:Y:S01]  /*1830*/  PLOP3.LUT P1, PT, P1, PT, PT, 0x8, 0x80 ;  /* 0x000000000080781c */ /* 0x000fe20000f2e170 */
[----:B------:R-:W-:Y:S01]  /*1840*/  IMAD.MOV.U32 R14, RZ, RZ, RZ ;  /* 0x000000ffff0e7224 */ /* 0x000fe200078e00ff */
[----:B------:R-:W4:Y:S01]  /*1850*/  LDC R0, c[0x0][0x374] ;  /* 0x0000dd00ff007b82 */ /* 0x000f220000000800 */
[----:B------:R-:W-:Y:S01]  /*1860*/  CS2R R12, SRZ ;  /* 0x00000000000c7805 */ /* 0x000fe2000001ff00 */
[----:B------:R-:W-:Y:S01]  /*1870*/  IMAD.MOV.U32 R11, RZ, RZ, 0x1 ;  /* 0x00000001ff0b7424 */ /* 0x000fe200078e00ff */
[----:B------:R-:W2:Y:S01]  /*1880*/  LDCU.64 UR38, c[0x0][0x348] ;  /* 0x00006900ff2677ac */ /* 0x000ea20008000a00 */
[----:B------:R-:W-:-:S02]  /*1890*/  ULOP3.LUT UR22, UR22, 0x60, URZ, 0xe2, !UPT ;  /* 0x0000006016167892 */ /* 0x000fc4000f8ee2ff */
[----:B-1----:R-:W-:Y:S02]  /*18a0*/  UIADD3 UR7, UPT, UPT, UR30, 0x7f, URZ ;  /* 0x0000007f1e077890 */ /* 0x002fe4000fffe0ff */
[----:B------:R-:W-:Y:S02]  /*18b0*/  USEL UR14, UR14, 0x2, UP1 ;  /* 0x000000020e0e7887 */ /* 0x000fe40008800000 */
[----:B------:R-:W-:Y:S01]  /*18c0*/  USHF.R.S32.HI UR37, URZ, 0x1f, UR7 ;  /* 0x0000001fff257899 */ /* 0x000fe20008011407 */
[----:B------:R-:W-:-:S03]  /*18d0*/  UMOV UR15, URZ ;  /* 0x000000ff000f7c82 */ /* 0x000fc60008000000 */
[----:B------:R-:W-:Y:S02]  /*18e0*/  ULEA.HI UR37, UR37, UR7, URZ, 0x7 ;  /* 0x0000000725257291 */ /* 0x000fe4000f8f38ff */
[----:B------:R-:W-:Y:S02]  /*18f0*/  UIADD3 UR7, UPT, UPT, UR30, -0x1, URZ ;  /* 0xffffffff1e077890 */ /* 0x000fe4000fffe0ff */
[----:B------:R-:W-:Y:S02]  /*1900*/  USHF.R.S32.HI UR37, URZ, 0x7, UR37 ;  /* 0x00000007ff257899 */ /* 0x000fe40008011425 */
[----:B------:R-:W-:Y:S02]  /*1910*/  UISETP.GE.U32.AND UP2, UPT, UR7, -0xff, UPT ;  /* 0xffffff010700788c */ /* 0x000fe4000bf46070 */
[----:B------:R-:W-:Y:S02]  /*1920*/  UISETP.LT.U32.AND UP0, UPT, UR37, 0xf, UPT ;  /* 0x0000000f2500788c */ /* 0x000fe4000bf01070 */
[----:B------:R-:W-:-:S02]  /*1930*/  UIADD3 UR30, UPT, UPT, UR30, 0xfe, URZ ;  /* 0x000000fe1e1e7890 */ /* 0x000fc4000fffe0ff */
[----:B------:R-:W-:-:S04]  /*1940*/  USEL UR31, UR37, 0xf, UP0 ;  /* 0x0000000f251f7887 */ /* 0x000fc80008000000 */
[----:B------:R-:W-:Y:S02]  /*1950*/  UIADD3 UR7, UPT, UPT, UR31, -0x1, URZ ;  /* 0xffffffff1f077890 */ /* 0x000fe4000fffe0ff */
[----:B------:R-:W-:Y:S02]  /*1960*/  @UP2 UIADD3 UR7, UPT, UPT, UR31, URZ, URZ ;  /* 0x000000ff1f072290 */ /* 0x000fe4000fffe0ff */
[----:B------:R-:W-:Y:S02]  /*1970*/  UIADD3 UR23, UPT, UPT, UR37, -UR31, URZ ;  /* 0x8000001f25177290 */ /* 0x000fe4000fffe0ff */
[----:B------:R-:W-:-:S12]  /*1980*/  UIADD3 UR7, UPT, UPT, UR7, 0x1, URZ ;  /* 0x0000000107077890 */ /* 0x000fd8000fffe0ff */
.L_x_47:
[----:B------:R-:W-:Y:S01]  /*1990*/  UISETP.NE.AND UP0, UPT, UR45, URZ, UPT ;  /* 0x000000ff2d00728c */ /* 0x000fe2000bf05270 */
[----:B------:R-:W1:Y:S08]  /*19a0*/  S2UR UR45, SR_CgaCtaId ;  /* 0x00000000002d79c3 */ /* 0x000e700000008800 */
[----:B------:R-:W-:Y:S05]  /*19b0*/  BRA.U UP0, `(.L_x_24) ;  /* 0x0000000100347547 */ /* 0x000fea000b800000 */
[----:B------:R-:W2:Y:S01]  /*19c0*/  S2R R2, SR_CgaCtaId ;  /* 0x0000000000027919 */ /* 0x000ea20000008800 */
[----:B------:R-:W-:-:S04]  /*19d0*/  MOV R3, 0x400 ;  /* 0x0000040000037802 */ /* 0x000fc80000000f00 */
[----:B--2---:R-:W-:Y:S02]  /*19e0*/  LEA R2, R2, R3, 0x18 ;  /* 0x0000000302027211 */ /* 0x004fe400078ec0ff */
[----:B------:R-:W-:-:S03]  /*19f0*/  SHF.L.U32 R3, R11, 0x1f, RZ ;  /* 0x0000001f0b037819 */ /* 0x000fc600000006ff */
[----:B------:R-:W-:-:S04]  /*1a00*/  IMAD R2, R12, 0x8, R2 ;  /* 0x000000080c027824 */ /* 0x000fc800078e0202 */
[----:B------:R-:W2:Y:S02]  /*1a10*/  SYNCS.PHASECHK.TRANS64.TRYWAIT P0, [R2+URZ+0x180], R3 ;  /* 0x00018003020075a7 */ /* 0x000ea400080011ff */
[----:B--2---:R-:W-:Y:S05]  /*1a20*/  @!P0 BRA `(.L_x_25) ;  /* 0x0000006c00388947 */ /* 0x004fea0003800000 */
.L_x_138:
[----:B------:R-:W-:Y:S01]  /*1a30*/  VIADD R12, R12, 0x1 ;  /* 0x000000010c0c7836 */ /* 0x000fe20000000000 */
[----:B------:R2:W-:Y:S04]  /*1a40*/  SYNCS.ARRIVE.TRANS64.A1T0 RZ, [R2+URZ+0x170], RZ ;  /* 0x000170ff02ff79a7 */ /* 0x0005e800081000ff */
[----:B------:R-:W-:-:S04]  /*1a50*/  ISETP.NE.AND P0, PT, R12, 0x2, PT ;  /* 0x000000020c00780c */ /* 0x000fc80003f05270 */
[----:B------:R-:W-:Y:S02]  /*1a60*/  SEL R12, R12, RZ, P0 ;  /* 0x000000ff0c0c7207 */ /* 0x000fe40000000000 */
[----:B--2---:R-:W-:-:S04]  /*1a70*/  SEL R2, RZ, 0x1, P0 ;  /* 0x00000001ff027807 */ /* 0x004fc80000000000 */
[----:B------:R-:W-:-:S07]  /*1a80*/  LOP3.LUT R11, R11, R2, RZ, 0x3c, !PT ;  /* 0x000000020b0b7212 */ /* 0x000fce00078e3cff */
.L_x_24:
[----:B------:R-:W-:Y:S01]  /*1a90*/  UMOV UR6, 0x400 ;  /* 0x0000040000067882 */ /* 0x000fe20000000000 */
[----:B------:R-:W-:Y:S01]  /*1aa0*/  SHF.L.U32 R2, R15, 0x1f, RZ ;  /* 0x0000001f0f027819 */ /* 0x000fe200000006ff */
[----:B-1----:R-:W-:Y:S01]  /*1ab0*/  ULEA UR6, UR45, UR6, 0x18 ;  /* 0x000000062d067291 */ /* 0x002fe2000f8ec0ff */
[----:B------:R-:W-:Y:S01]  /*1ac0*/  R2UR UR35, R24 ;  /* 0x00000000182372ca */ /* 0x000fe200000e0000 */
[----:B------:R-:W-:Y:S02]  /*1ad0*/  UISETP.GE.U32.AND UP0, UPT, UR30, 0xff, UPT ;  /* 0x000000ff1e00788c */ /* 0x000fe4000bf06070 */
[----:B------:R-:W-:Y:S02]  /*1ae0*/  ULEA UR8, UR15, UR6, 0x3 ;  /* 0x000000060f087291 */ /* 0x000fe4000f8e18ff */
[----:B------:R-:W-:Y:S01]  /*1af0*/  ULEA UR43, UR27, UR22, 0x7 ;  /* 0x000000161b2b7291 */ /* 0x000fe2000f8e38ff */
[----:B------:R-:W-:-:S06]  /*1b00*/  UMOV UR20, URZ ;  /* 0x000000ff00147c82 */ /* 0x000fcc0008000000 */
[----:B------:R1:W2:Y:S01]  /*1b10*/  SYNCS.PHASECHK.TRANS64.TRYWAIT P2, [UR8+0x78], R2 ;  /* 0x00007802ff0075a7 */ /* 0x0002a20008041108 */
[----:B------:R-:W-:Y:S01]  /*1b20*/  USHF.L.U32 UR35, UR35, 0x6, URZ ;  /* 0x0000000623237899 */ /* 0x000fe200080006ff */
[----:B-1----:R-:W-:-:S04]  /*1b30*/  LEA.HI R2, R24, R24, RZ, 0x1 ;  /* 0x0000001818027211 */ /* 0x002fc800078f08ff */
[----:B------:R-:W-:-:S13]  /*1b40*/  R2UR UR11, R2 ;  /* 0x00000000020b72ca */ /* 0x000fda00000e0000 */
[----:B------:R-:W-:Y:S01]  /*1b50*/  USHF.R.S32.HI UR11, URZ, 0x1, UR11 ;  /* 0x00000001ff0b7899 */ /* 0x000fe2000801140b */
[----:B------:R-:W-:Y:S11]  /*1b60*/  BRA.U !UP0, `(.L_x_26) ;  /* 0x0000000508107547 */ /* 0x000ff6000b800000 */
[----:B------:R-:W-:Y:S01]  /*1b70*/  UMOV UR16, UR15 ;  /* 0x0000000f00107c82 */ /* 0x000fe20008000000 */
[----:B------:R-:W-:-:S05]  /*1b80*/  UMOV UR28, URZ ;  /* 0x000000ff001c7c82 */ /* 0x000fca0008000000 */
.L_x_34:
[----:B------:R-:W-:Y:S01]  /*1b90*/  ULEA UR41, UR16, UR6, 0x3 ;  /* 0x0000000610297291 */ /* 0x000fe2000f8e18ff */
[----:B--2---:R-:W-:Y:S01]  /*1ba0*/  @!P6 MOV R3, 0x3400 ;  /* 0x000034000003e802 */ /* 0x004fe20000000f00 */
[----:B-123--:R-:W-:Y:S10]  /*1bb0*/  @P2 BRA `(.L_x_27) ;  /* 0x00000000000c2947 */ /* 0x00eff40003800000 */
[----:B------:R-:W-:-:S04]  /*1bc0*/  SHF.L.U32 R4, R15, 0x1f, RZ ;  /* 0x0000001f0f047819 */ /* 0x000fc800000006ff */
[----:B------:R-:W1:Y:S02]  /*1bd0*/  SYNCS.PHASECHK.TRANS64.TRYWAIT P0, [UR41+0x78], R4 ;  /* 0x00007804ff0075a7 */ /* 0x000e640008001129 */
[----:B-1----:R-:W-:Y:S05]  /*1be0*/  @!P0 BRA `(.L_x_28) ;  /* 0x0000006800dc8947 */ /* 0x002fea0003800000 */
.L_x_27:
[----:B------:R2:W-:Y:S01]  /*1bf0*/  @!P6 SYNCS.ARRIVE.TRANS64 RZ, [UR41], R3 ;  /* 0x00000003ffffe9a7 */ /* 0x0005e20008000029 */
[----:B------:R-:W-:-:S04]  /*1c00*/  ULOP3.LUT UR8, UR14, 0x2, URZ, 0xfc, !UPT ;  /* 0x000000020e087892 */ /* 0x000fc8000f8efcff */
[----:B------:R-:W-:-:S09]  /*1c10*/  UISETP.NE.AND UP0, UPT, UR8, 0x2, UPT ;  /* 0x000000020800788c */ /* 0x000fd2000bf05270 */
[----:B------:R-:W-:Y:S05]  /*1c20*/  BRA.U UP0, `(.L_x_29) ;  /* 0x0000000100047547 */ /* 0x000fea000b800000 */
[----:B---3--:R-:W-:Y:S05]  /*1c30*/  BPT.TRAP 0x1 ;  /* 0x000000040000795c */ /* 0x008fea0000300000 */
.L_x_29:
[----:B------:R-:W-:Y:S04]  /*1c40*/  BSSY.RECONVERGENT B0, `(.L_x_30) ;  /* 0x0000003000007945 */ /* 0x000fe80003800200 */
[----:B------:R-:W-:Y:S05]  /*1c50*/  @P4 BRA `(.L_x_31) ;  /* 0x0000000000044947 */ /* 0x000fea0003800000 */
[----:B---3--:R-:W-:Y:S05]  /*1c60*/  BPT.TRAP 0x1 ;  /* 0x000000040000795c */ /* 0x008fea0000300000 */
.L_x_31:
[----:B---3--:R-:W-:Y:S05]  /*1c70*/  BSYNC.RECONVERGENT B0 ;  /* 0x0000000000007941 */ /* 0x008fea0003800200 */
.L_x_30:
[----:B------:R-:W-:Y:S01]  /*1c80*/  UIADD3 UR15, UPT, UPT, UR16, 0x1, URZ ;  /* 0x00000001100f7890 */ /* 0x000fe2000fffe0ff */
[----:B------:R-:W-:Y:S01]  /*1c90*/  BSSY.RECONVERGENT B0, `(.L_x_32) ;  /* 0x000002c000007945 */ /* 0x000fe20003800200 */
[----:B------:R-:W-:Y:S02]  /*1ca0*/  ELECT P0, URZ, PT ;  /* 0x0000000000ff782f */ /* 0x000fe40003800000 */
[----:B------:R-:W-:-:S04]  /*1cb0*/  UISETP.NE.AND UP0, UPT, UR15, 0xf, UPT ;  /* 0x0000000f0f00788c */ /* 0x000fc8000bf05270 */
[----:B------:R-:W-:Y:S02]  /*1cc0*/  USEL UR9, URZ, 0x1, UP0 ;  /* 0x00000001ff097887 */ /* 0x000fe40008000000 */
[----:B------:R-:W-:-:S04]  /*1cd0*/  USEL UR15, UR15, URZ, UP0 ;  /* 0x000000ff0f0f7287 */ /* 0x000fc80008000000 */
[----:B------:R-:W-:Y:S01]  /*1ce0*/  ULEA UR8, UR15, UR6, 0x3 ;  /* 0x000000060f087291 */ /* 0x000fe2000f8e18ff */
[----:B------:R-:W-:-:S04]  /*1cf0*/  LOP3.LUT R15, R15, UR9, RZ, 0x3c, !PT ;  /* 0x000000090f0f7c12 */ /* 0x000fc8000f8e3cff */
[----:B-1----:R-:W-:-:S04]  /*1d00*/  SHF.L.U32 R2, R15, 0x1f, RZ ;  /* 0x0000001f0f027819 */ /* 0x002fc800000006ff */
[----:B------:R1:W3:Y:S01]  /*1d10*/  SYNCS.PHASECHK.TRANS64.TRYWAIT P2, [UR8+0x78], R2 ;  /* 0x00007802ff0075a7 */ /* 0x0002e20008041108 */
[----:B------:R-:W-:Y:S05]  /*1d20*/  @!P0 BRA `(.L_x_33) ;  /* 0x0000000000888947 */ /* 0x000fea0003800000 */
[----:B------:R-:W-:Y:S02]  /*1d30*/  USHF.L.U32 UR8, UR16, 0x9, URZ ;  /* 0x0000000910087899 */ /* 0x000fe400080006ff */
[----:B------:R-:W-:Y:S02]  /*1d40*/  ULEA UR40, UR16, UR5, 0xd ;  /* 0x0000000510287291 */ /* 0x000fe4000f8e68ff */
[----:B------:R-:W-:Y:S02]  /*1d50*/  UIADD3 UR50, UP3, UPT, UR38, 0x80, URZ ;  /* 0x0000008026327890 */ /* 0x000fe4000ff7e0ff */
[----:B------:R-:W-:Y:S02]  /*1d60*/  ULEA UR32, UR16, UR6, 0xc ;  /* 0x0000000610207291 */ /* 0x000fe4000f8e60ff */
[----:B------:R-:W-:Y:S02]  /*1d70*/  UIADD3 UR48, UP2, UPT, UR38, 0x180, URZ ;  /* 0x0000018026307890 */ /* 0x000fe4000ff5e0ff */
[----:B------:R-:W-:-:S02]  /*1d80*/  UIADD3 UR46, UP1, UPT, UR38, 0x280, URZ ;  /* 0x00000280262e7890 */ /* 0x000fc4000ff3e0ff */
[----:B------:R-:W-:Y:S02]  /*1d90*/  ULOP3.LUT UR24, UR4, UR8, URZ, 0xfc, !UPT ;  /* 0x0000000804187292 */ /* 0x000fe4000f8efcff */
[----:B------:R-:W-:Y:S02]  /*1da0*/  UIADD3 UR20, UP0, UPT, UR38, 0x380, URZ ;  /* 0x0000038026147890 */ /* 0x000fe4000ff1e0ff */
[----:B------:R-:W-:Y:S02]  /*1db0*/  USHF.L.U32 UR42, UR28, 0x7, URZ ;  /* 0x000000071c2a7899 */ /* 0x000fe400080006ff */
[----:B------:R-:W-:Y:S02]  /*1dc0*/  UIADD3.X UR51, UPT, UPT, URZ, UR39, URZ, UP3, !UPT ;  /* 0x00000027ff337290 */ /* 0x000fe40009ffe4ff */
[----:B------:R-:W-:Y:S02]  /*1dd0*/  UIADD3 UR40, UPT, UPT, UR6, 0x6400, UR40 ;  /* 0x0000640006287890 */ /* 0x000fe4000fffe028 */
[----:B------:R-:W-:-:S02]  /*1de0*/  UIADD3.X UR49, UPT, UPT, URZ, UR39, URZ, UP2, !UPT ;  /* 0x00000027ff317290 */ /* 0x000fc400097fe4ff */
[----:B------:R-:W-:Y:S02]  /*1df0*/  UIADD3 UR32, UPT, UPT, UR32, 0x24400, URZ ;  /* 0x0002440020207890 */ /* 0x000fe4000fffe0ff */
[----:B------:R-:W-:Y:S02]  /*1e00*/  UIADD3.X UR47, UPT, UPT, URZ, UR39, URZ, UP1, !UPT ;  /* 0x00000027ff2f7290 */ /* 0x000fe40008ffe4ff */
[----:B------:R-:W-:Y:S02]  /*1e10*/  UIADD3 UR24, UPT, UPT, UR6, 0x33400, UR24 ;  /* 0x0003340006187890 */ /* 0x000fe4000fffe018 */
[----:B------:R-:W-:Y:S02]  /*1e20*/  UIADD3.X UR21, UPT, UPT, URZ, UR39, URZ, UP0, !UPT ;  /* 0x00000027ff157290 */ /* 0x000fe400087fe4ff */
[----:B------:R-:W-:Y:S01]  /*1e30*/  UIADD3 UR8, UPT, UPT, UR6, 0x35200, UR8 ;  /* 0x0003520006087890 */ /* 0x000fe2000fffe008 */
[----:B------:R-:W-:Y:S01]  /*1e40*/  UMOV UR17, 0xf0000 ;  /* 0x000f000000117882 */ /* 0x000fe20000000000 */
[----:B------:R-:W-:Y:S01]  /*1e50*/  UMOV UR18, 0x0 ;  /* 0x0000000000127882 */ /* 0x000fe20000000000 */
[----:B------:R-:W-:Y:S01]  /*1e60*/  UMOV UR19, 0x10000000 ;  /* 0x1000000000137882 */ /* 0x000fe20000000000 */
[----:B------:R-:W-:Y:S01]  /*1e70*/  UMOV UR33, UR41 ;  /* 0x0000002900217c82 */ /* 0x000fe20008000000 */
[----:B------:R-:W-:Y:S01]  /*1e80*/  UMOV UR36, UR44 ;  /* 0x0000002c00247c82 */ /* 0x000fe20008000000 */
[----:B------:R-:W-:Y:S01]  /*1e90*/  UMOV UR34, UR42 ;  /* 0x0000002a00227c82 */ /* 0x000fe20008000000 */
[----:B------:R-:W-:Y:S01]  /*1ea0*/  UMOV UR25, UR41 ;  /* 0x0000002900197c82 */ /* 0x000fe20008000000 */
[----:B------:R-:W-:Y:S01]  /*1eb0*/  UMOV UR29, UR44 ;  /* 0x0000002c001d7c82 */ /* 0x000fe20008000000 */
[----:B------:R1:W-:Y:S01]  /*1ec0*/  UTMALDG.3D.MULTICAST [UR40], [UR50], UR17, desc[UR18] ;  /* 0x00001228320073b4 */ /* 0x0003e20008011811 */
[----:B------:R-:W-:Y:S01]  /*1ed0*/  UMOV UR10, URZ ;  /* 0x000000ff000a7c82 */ /* 0x000fe20008000000 */
[----:B------:R-:W-:Y:S01]  /*1ee0*/  UMOV UR9, UR41 ;  /* 0x0000002900097c82 */ /* 0x000fe20008000000 */
[----:B------:R-:W-:Y:S01]  /*1ef0*/  UMOV UR12, UR28 ;  /* 0x0000001c000c7c82 */ /* 0x000fe20008000000 */
[----:B------:R-:W-:Y:S01]  /*1f00*/  UMOV UR13, UR44 ;  /* 0x0000002c000d7c82 */ /* 0x000fe20008000000 */
[----:B------:R1:W-:Y:S01]  /*1f10*/  UTMALDG.3D [UR32], [UR48], desc[UR18] ;  /* 0x00001220300075b4 */ /* 0x0003e20008011000 */
[----:B------:R1:W-:Y:S01]  /*1f20*/  UTMALDG.4D.MULTICAST [UR24], [UR46], UR17, desc[UR18] ;  /* 0x000012182e0073b4 */ /* 0x0003e20008019811 */
[----:B------:R1:W-:Y:S02]  /*1f30*/  UTMALDG.4D [UR8], [UR20], desc[UR18] ;  /* 0x00001208140075b4 */ /* 0x0003e40008019000 */
[----:B-1----:R-:W-:Y:S01]  /*1f40*/  NOP ;  /* 0x0000000000007918 */ /* 0x002fe20000000000 */
.L_x_33:
[----:B------:R-:W-:Y:S05]  /*1f50*/  BSYNC.RECONVERGENT B0 ;  /* 0x0000000000007941 */ /* 0x000fea0003800200 */
.L_x_32:
[----:B------:R-:W-:Y:S01]  /*1f60*/  UIADD3 UR28, UPT, UPT, UR28, 0x1, URZ ;  /* 0x000000011c1c7890 */ /* 0x000fe2000fffe0ff */
[----:B------:R-:W-:Y:S01]  /*1f70*/  UMOV UR16, UR15 ;  /* 0x0000000f00107c82 */ /* 0x000fe20008000000 */
[----:B------:R-:W-:Y:S02]  /*1f80*/  UMOV UR20, UR7 ;  /* 0x0000000700147c82 */ /* 0x000fe40008000000 */
[----:B------:R-:W-:-:S09]  /*1f90*/  UISETP.NE.AND UP0, UPT, UR28, UR7, UPT ;  /* 0x000000071c00728c */ /* 0x000fd2000bf05270 */
[----:B------:R-:W-:Y:S05]  /*1fa0*/  BRA.U UP0, `(.L_x_34) ;  /* 0xfffffff900f87547 */ /* 0x000fea000b83ffff */
.L_x_26:
[----:B------:R-:W-:Y:S01]  /*1fb0*/  ULEA UR8, UR15, UR6, 0x3 ;  /* 0x000000060f087291 */ /* 0x000fe2000f8e18ff */
[----:B-1----:R-:W-:Y:S01]  /*1fc0*/  SHF.L.U32 R2, R15, 0x1f, RZ ;  /* 0x0000001f0f027819 */ /* 0x002fe200000006ff */
[----:B------:R-:W-:Y:S01]  /*1fd0*/  @!P1 SYNCS.ARRIVE.TRANS64.A1T0 RZ, [UR6+0x128], RZ ;  /* 0x000128ffffff99a7 */ /* 0x000fe20008100006 */
[----:B------:R-:W-:-:S06]  /*1fe0*/  UISETP.GT.AND UP0, UPT, UR37, UR31, UPT ;  /* 0x0000001f2500728c */ /* 0x000fcc000bf04270 */
[----:B------:R1:W1:Y:S03]  /*1ff0*/  SYNCS.PHASECHK.TRANS64.TRYWAIT P1, [UR8+0x78], R2 ;  /* 0x00007802ff0075a7 */ /* 0x0002660008021108 */
[----:B------:R-:W-:Y:S05]  /*2000*/  BRA.U !UP0, `(.L_x_35) ;  /* 0x0000000508147547 */ /* 0x000fea000b800000 */
[----:B------:R-:W-:Y:S01]  /*2010*/  UIADD3 UR25, UPT, UPT, UR23, UR20, URZ ;  /* 0x0000001417197290 */ /* 0x000fe2000fffe0ff */
[----:B------:R-:W-:-:S11]  /*2020*/  UMOV UR28, UR15 ;  /* 0x0000000f001c7c82 */ /* 0x000fd60008000000 */
.L_x_43:
[----:B------:R-:W-:Y:S01]  /*2030*/  ULEA UR41, UR28, UR6, 0x3 ;  /* 0x000000061c297291 */ /* 0x000fe2000f8e18ff */
[----:B--2---:R-:W-:Y:S01]  /*2040*/  @!P6 MOV R3, 0x3400 ;  /* 0x000034000003e802 */ /* 0x004fe20000000f00 */
[----:B-1-3--:R-:W-:Y:S10]  /*2050*/  @P1 BRA `(.L_x_36) ;  /* 0x00000000000c1947 */ /* 0x00aff40003800000 */
[----:B------:R-:W-:-:S04]  /*2060*/  SHF.L.U32 R4, R15, 0x1f, RZ ;  /* 0x0000001f0f047819 */ /* 0x000fc800000006ff */
[----:B------:R-:W1:Y:S02]  /*2070*/  SYNCS.PHASECHK.TRANS64.TRYWAIT P0, [UR41+0x78], R4 ;  /* 0x00007804ff0075a7 */ /* 0x000e640008001129 */
[----:B-1----:R-:W-:Y:S05]  /*2080*/  @!P0 BRA `(.L_x_37) ;  /* 0x0000006400cc8947 */ /* 0x002fea0003800000 */
.L_x_36:
[----:B------:R2:W-:Y:S01]  /*2090*/  @!P6 SYNCS.ARRIVE.TRANS64 RZ, [UR41], R3 ;  /* 0x00000003ffffe9a7 */ /* 0x0005e20008000029 */
[----:B------:R-:W-:-:S04]  /*20a0*/  ULOP3.LUT UR8, UR14, 0x2, URZ, 0xfc, !UPT ;  /* 0x000000020e087892 */ /* 0x000fc8000f8efcff */
[----:B------:R-:W-:-:S09]  /*20b0*/  UISETP.NE.AND UP0, UPT, UR8, 0x2, UPT ;  /* 0x000000020800788c */ /* 0x000fd2000bf05270 */
[----:B------:R-:W-:Y:S05]  /*20c0*/  BRA.U UP0, `(.L_x_38) ;  /* 0x0000000100047547 */ /* 0x000fea000b800000 */
[----:B---3--:R-:W-:Y:S05]  /*20d0*/  BPT.TRAP 0x1 ;  /* 0x000000040000795c */ /* 0x008fea0000300000 */
.L_x_38:
[----:B------:R-:W-:Y:S04]  /*20e0*/  BSSY.RECONVERGENT B0, `(.L_x_39) ;  /* 0x0000003000007945 */ /* 0x000fe80003800200 */
[----:B------:R-:W-:Y:S05]  /*20f0*/  @P4 BRA `(.L_x_40) ;  /* 0x0000000000044947 */ /* 0x000fea0003800000 */
[----:B---3--:R-:W-:Y:S05]  /*2100*/  BPT.TRAP 0x1 ;  /* 0x000000040000795c */ /* 0x008fea0000300000 */
.L_x_40:
[----:B---3--:R-:W-:Y:S05]  /*2110*/  BSYNC.RECONVERGENT B0 ;  /* 0x0000000000007941 */ /* 0x008fea0003800200 */
.L_x_39:
        /* <DEDUP_REMOVED lines=26> */
[----:B------:R-:W-:Y:S02]  /*22c0*/  UIADD3 UR8, UPT, UPT, UR6, 0x35200, UR8 ;  /* 0x0003520006087890 */ /* 0x000fe4000fffe008 */
[----:B------:R-:W-:Y:S01]  /*22d0*/  UIADD3.X UR49, UPT, UPT, URZ, UR39, URZ, UP0, !UPT ;  /* 0x00000027ff317290 */ /* 0x000fe200087fe4ff */
        /* <DEDUP_REMOVED lines=19> */
.L_x_42:
[----:B------:R-:W-:Y:S05]  /*2410*/  BSYNC.RECONVERGENT B0 ;  /* 0x0000000000007941 */ /* 0x000fea0003800200 */
.L_x_41:
[----:B------:R-:W-:Y:S01]  /*2420*/  UIADD3 UR20, UPT, UPT, UR20, 0x1, URZ ;  /* 0x0000000114147890 */ /* 0x000fe2000fffe0ff */
[----:B------:R-:W-:-:S03]  /*2430*/  UMOV UR28, UR15 ;  /* 0x0000000f001c7c82 */ /* 0x000fc60008000000 */
[----:B------:R-:W-:-:S09]  /*2440*/  UISETP.NE.AND UP0, UPT, UR20, UR25, UPT ;  /* 0x000000191400728c */ /* 0x000fd2000bf05270 */
[----:B------:R-:W-:Y:S05]  /*2450*/  BRA.U UP0, `(.L_x_43) ;  /* 0xfffffff900f47547 */ /* 0x000fea000b83ffff */
.L_x_35:
[C---:B-1----:R-:W-:Y:S01]  /*2460*/  LEA R2, R14.reuse, UR6, 0x3 ;  /* 0x000000060e027c11 */ /* 0x042fe2000f8e18ff */
[----:B------:R-:W-:Y:S01]  /*2470*/  NOP ;  /* 0x0000000000007918 */ /* 0x000fe20000000000 */
[----:B--2---:R-:W-:Y:S02]  /*2480*/  SHF.L.U32 R3, R13, 0x1f, RZ ;  /* 0x0000001f0d037819 */ /* 0x004fe400000006ff */
[----:B------:R-:W-:Y:S02]  /*2490*/  LEA R4, R14, UR6, 0x4 ;  /* 0x000000060e047c11 */ /* 0x000fe4000f8e20ff */
[----:B------:R-:W1:Y:S02]  /*24a0*/  SYNCS.PHASECHK.TRANS64.TRYWAIT P0, [R2+URZ+0x130], R3 ;  /* 0x00013003020075a7 */ /* 0x000e6400080011ff */
[----:B-1----:R-:W-:Y:S05]  /*24b0*/  @!P0 BRA `(.L_x_44) ;  /* 0x0000006000d88947 */ /* 0x002fea0003800000 */
.L_x_141:
[----:B------:R-:W2:Y:S01]  /*24c0*/  LDS.128 R4, [R4+0x1a0] ;  /* 0x0001a00004047984 */ /* 0x000ea20000000c00 */
[----:B---3--:R-:W-:Y:S01]  /*24d0*/  ISETP.GE.AND P0, PT, R40, 0x1, PT ;  /* 0x000000012800780c */ /* 0x008fe20003f06270 */
[----:B-1----:R-:W-:Y:S01]  /*24e0*/  VIADD R2, R2, 0x140 ;  /* 0x0000014002027836 */ /* 0x002fe20000000000 */
[----:B------:R-:W-:Y:S01]  /*24f0*/  @!PT LDS RZ, [RZ] ;  /* 0x00000000fffff984 */ /* 0x000fe20000000800 */
[----:B------:R-:W-:Y:S01]  /*2500*/  @!PT LDS RZ, [RZ] ;  /* 0x00000000fffff984 */ /* 0x000fe20000000800 */
[----:B------:R-:W-:Y:S01]  /*2510*/  @!PT LDS RZ, [RZ] ;  /* 0x00000000fffff984 */ /* 0x000fe20000000800 */
[----:B------:R-:W-:Y:S01]  /*2520*/  @!PT LDS RZ, [RZ] ;  /* 0x00000000fffff984 */ /* 0x000fe20000000800 */
[----:B------:R1:W-:Y:S06]  /*2530*/  MEMBAR.ALL.CTA ;  /* 0x0000000000007992 */ /* 0x0003ec0000008000 */
[----:B-1----:R-:W1:Y:S01]  /*2540*/  FENCE.VIEW.ASYNC.S ;  /* 0x00000000000073c6 */ /* 0x002e620000000000 */
[----:B------:R-:W-:-:S04]  /*2550*/  PRMT R2, RZ, 0x654, R2 ;  /* 0x00000654ff027816 */ /* 0x000fc80000000002 */
[----:B-1----:R1:W-:Y:S01]  /*2560*/  SYNCS.ARRIVE.TRANS64.RED.A1T0 RZ, [R2+URZ], RZ ;  /* 0x000000ff02ff79a7 */ /* 0x0023e200081004ff */
[----:B--2---:R-:W-:-:S13]  /*2570*/  LOP3.LUT P2, RZ, R6, 0x1, RZ, 0xc0, !PT ;  /* 0x0000000106ff7812 */ /* 0x004fda000784c0ff */
[----:B------:R-:W-:Y:S01]  /*2580*/  @P2 SHF.R.U32.HI R3, RZ, 0x10, R5 ;  /* 0x00000010ff032819 */ /* 0x000fe20000011605 */
[----:B------:R-:W-:Y:S01]  /*2590*/  VOTEU.ANY UP0, P2 ;  /* 0x0000000000ff7886 */ /* 0x000fe20001000100 */
[----:B------:R-:W-:Y:S02]  /*25a0*/  @P2 MOV R10, R4 ;  /* 0x00000004000a2202 */ /* 0x000fe40000000f00 */
[----:B------:R-:W-:Y:S02]  /*25b0*/  @P2 R2UR.BROADCAST UR8, R3 ;  /* 0x00000000030822ca */ /* 0x000fe400008e0000 */
[----:B------:R-:W-:-:S11]  /*25c0*/  @P2 LOP3.LUT R9, R5, 0xffff, RZ, 0xc0, !PT ;  /* 0x0000ffff05092812 */ /* 0x000fd600078ec0ff */
[----:B------:R-:W-:Y:S01]  /*25d0*/  @UP0 UMOV UR44, UR8 ;  /* 0x00000008002c0c82 */ /* 0x000fe20008000000 */
[----:B-1----:R-:W-:Y:S05]  /*25e0*/  @!P0 BRA `(.L_x_45) ;  /* 0x0000000000b88947 */ /* 0x002fea0003800000 */
[----:B------:R-:W4:Y:S01]  /*25f0*/  LDC.64 R4, c[0x0][0xf18] ;  /* 0x0003c600ff047b82 */ /* 0x000f220000000a00 */
[----:B------:R-:W-:-:S07]  /*2600*/  ISETP.NE.AND P3, PT, R40, 0x1, PT ;  /* 0x000000012800780c */ /* 0x000fce0003f65270 */
[----:B------:R-:W1:Y:S08]  /*2610*/  LDC.64 R6, c[0x0][0xf10] ;  /* 0x0003c400ff067b82 */ /* 0x000e700000000a00 */
[----:B------:R-:W2:Y:S08]  /*2620*/  LDC R16, c[0x0][0xf20] ;  /* 0x0003c800ff107b82 */ /* 0x000eb00000000800 */
[----:B------:R-:W3:Y:S01]  /*2630*/  LDC R17, c[0x0][0xf0c] ;  /* 0x0003c300ff117b82 */ /* 0x000ee20000000800 */
[----:B----4-:R-:W-:Y:S01]  /*2640*/  IMAD.HI.U32 R19, R0, R5, RZ ;  /* 0x0000000500137227 */ /* 0x010fe200078e00ff */
[----:B------:R-:W-:-:S03]  /*2650*/  ISETP.NE.AND P0, PT, R4, 0x1, PT ;  /* 0x000000010400780c */ /* 0x000fc60003f05270 */
[----:B------:R-:W-:-:S03]  /*2660*/  IMAD.HI.U32 R5, R9, R5, RZ ;  /* 0x0000000509057227 */ /* 0x000fc600078e00ff */
[----:B------:R-:W4:Y:S01]  /*2670*/  LDC.64 R2, c[0x0][0xf28] ;  /* 0x0003ca00ff027b82 */ /* 0x000f220000000a00 */
[----:B-1----:R-:W-:-:S04]  /*2680*/  IMAD.HI.U32 R20, R8, R6, RZ ;  /* 0x0000000608147227 */ /* 0x002fc800078e00ff */
[----:B------:R-:W-:Y:S01]  /*2690*/  IMAD.HI.U32 R21, R10, R6, RZ ;  /* 0x000000060a157227 */ /* 0x000fe200078e00ff */
[----:B------:R-:W-:Y:S02]  /*26a0*/  SHF.R.U32.HI R20, RZ, R7, R20 ;  /* 0x00000007ff147219 */ /* 0x000fe40000011614 */
[-C--:B--2---:R-:W-:Y:S02]  /*26b0*/  SHF.R.U32.HI R19, RZ, R16.reuse, R19 ;  /* 0x00000010ff137219 */ /* 0x084fe40000011613 */
[----:B------:R-:W-:Y:S02]  /*26c0*/  SHF.R.U32.HI R5, RZ, R16, R5 ;  /* 0x00000010ff057219 */ /* 0x000fe40000011605 */
[----:B------:R-:W-:Y:S02]  /*26d0*/  SEL R19, R0, R19, !P0 ;  /* 0x0000001300137207 */ /* 0x000fe40004000000 */
[----:B------:R-:W-:Y:S02]  /*26e0*/  SHF.R.U32.HI R21, RZ, R7, R21 ;  /* 0x00000007ff157219 */ /* 0x000fe40000011615 */
[----:B---3--:R-:W-:-:S02]  /*26f0*/  ISETP.NE.AND P1, PT, R17, 0x1, PT ;  /* 0x000000011100780c */ /* 0x008fc40003f25270 */
[----:B------:R-:W-:Y:S02]  /*2700*/  SEL R5, R9, R5, !P0 ;  /* 0x0000000509057207 */ /* 0x000fe40004000000 */
[----:B------:R-:W-:Y:S02]  /*2710*/  SEL R20, R8, R20, !P1 ;  /* 0x0000001408147207 */ /* 0x000fe40004800000 */
[----:B------:R-:W-:Y:S01]  /*2720*/  SEL R21, R10, R21, !P1 ;  /* 0x000000150a157207 */ /* 0x000fe20004800000 */
[----:B----4-:R-:W-:-:S04]  /*2730*/  IMAD.HI.U32 R18, R19, R2, RZ ;  /* 0x0000000213127227 */ /* 0x010fc800078e00ff */
        /* <DEDUP_REMOVED lines=12> */
[----:B------:R-:W-:Y:S02]  /*2800*/  @!P0 SHF.R.U32.HI R3, RZ, R3, R7 ;  /* 0x00000003ff038219 */ /* 0x000fe40000011607 */
[----:B------:R-:W-:Y:S01]  /*2810*/  IADD3 R7, PT, PT, -R5, RZ, RZ ;  /* 0x000000ff05077210 */ /* 0x000fe20007ffe1ff */
[----:B------:R-:W-:Y:S01]  /*2820*/  IMAD R2, R40, R2, R5 ;  /* 0x0000000228027224 */ /* 0x000fe200078e0205 */
[----:B------:R-:W-:-:S03]  /*2830*/  @!P0 SEL R3, R21, R3, !P3 ;  /* 0x0000000315038207 */ /* 0x000fc60005800000 */
[----:B------:R-:W-:Y:S02]  /*2840*/  IMAD R7, R4, R7, R9 ;  /* 0x0000000704077224 */ /* 0x000fe400078e0209 */
[--C-:B------:R-:W-:Y:S02]  /*2850*/  @!P0 IMAD.IADD R6, R6, 0x1, -R3.reuse ;  /* 0x0000000106068824 */ /* 0x100fe400078e0a03 */
[----:B------:R-:W-:Y:S01]  /*2860*/  @!P0 IMAD R3, R2, R20, R3 ;  /* 0x0000001402038224 */ /* 0x000fe200078e0203 */
[----:B------:R-:W-:Y:S01]  /*2870*/  IADD3 R2, PT, PT, -R21, RZ, RZ ;  /* 0x000000ff15027210 */ /* 0x000fe20007ffe1ff */
[----:B------:R-:W-:Y:S02]  /*2880*/  @!P0 IMAD R5, R40, R6, R21 ;  /* 0x0000000628058224 */ /* 0x000fe400078e0215 */
[----:B------:R-:W-:Y:S02]  /*2890*/  @!P0 IMAD.MOV.U32 R21, RZ, RZ, R3 ;  /* 0x000000ffff158224 */ /* 0x000fe400078e0003 */
[----:B------:R-:W-:-:S02]  /*28a0*/  IMAD R2, R17, R2, R10 ;  /* 0x0000000211027224 */ /* 0x000fc400078e020a */
[----:B------:R-:W-:Y:S02]  /*28b0*/  IMAD R9, R5, R4, R7 ;  /* 0x0000000405097224 */ /* 0x000fe400078e0207 */
[----:B------:R-:W-:Y:S02]  /*28c0*/  IMAD R10, R21, R17, R2 ;  /* 0x00000011150a7224 */ /* 0x000fe400078e0202 */
.L_x_45:
[----:B------:R-:W1:Y:S02]  /*28d0*/  LDCU UR8, c[0x0][0xf30] ;  /* 0x0001e600ff0877ac */ /* 0x000e640008000800 */
[----:B-1----:R-:W-:-:S09]  /*28e0*/  UISETP.NE.AND UP0, UPT, UR8, 0x1, UPT ;  /* 0x000000010800788c */ /* 0x002fd2000bf05270 */
[----:B------:R-:W-:Y:S05]  /*28f0*/  BRA.U UP0, `(.L_x_46) ;  /* 0x0000000100407547 */ /* 0x000fea000b800000 */
[----:B------:R-:W1:Y:S08]  /*2900*/  LDC.64 R4, c[0x0][0xf10] ;  /* 0x0003c400ff047b82 */ /* 0x000e700000000a00 */
[----:B------:R-:W2:Y:S08]  /*2910*/  LDC.64 R2, c[0x0][0xf18] ;  /* 0x0003c600ff027b82 */ /* 0x000eb00000000a00 */
[----:B------:R-:W3:Y:S08]  /*2920*/  LDC R6, c[0x0][0xf20] ;  /* 0x0003c800ff067b82 */ /* 0x000ef00000000800 */
[----:B------:R-:W4:Y:S01]  /*2930*/  LDC R7, c[0x0][0xf0c] ;  /* 0x0003c300ff077b82 */ /* 0x000f220000000800 */
[----:B-1----:R-:W-:-:S05]  /*2940*/  IMAD.HI.U32 R4, R10, R4, RZ ;  /* 0x000000040a047227 */ /* 0x002fca00078e00ff */
[----:B------:R-:W-:Y:S01]  /*2950*/  SHF.R.U32.HI R4, RZ, R5, R4 ;  /* 0x00000005ff047219 */ /* 0x000fe20000011604 */
[----:B--2---:R-:W-:Y:S01]  /*2960*/  IMAD.HI.U32 R3, R9, R3, RZ ;  /* 0x0000000309037227 */ /* 0x004fe200078e00ff */
[----:B------:R-:W-:-:S04]  /*2970*/  ISETP.NE.AND P0, PT, R2, 0x1, PT ;  /* 0x000000010200780c */ /* 0x000fc80003f05270 */
[----:B---3--:R-:W-:-:S04]  /*2980*/  SHF.R.U32.HI R3, RZ, R6, R3 ;  /* 0x00000006ff037219 */ /* 0x008fc80000011603 */
[----:B------:R-:W-:Y:S02]  /*2990*/  SEL R3, R9, R3, !P0 ;  /* 0x0000000309037207 */ /* 0x000fe40004000000 */
[----:B----4-:R-:W-:-:S04]  /*29a0*/  ISETP.NE.AND P1, PT, R7, 0x1, PT ;  /* 0x000000010700780c */ /* 0x010fc80003f25270 */
[----:B------:R-:W-:-:S05]  /*29b0*/  SEL R4, R10, R4, !P1 ;  /* 0x000000040a047207 */ /* 0x000fca0004800000 */
[----:B------:R-:W-:Y:S02]  /*29c0*/  IMAD.IADD R5, R3, 0x1, -R4 ;  /* 0x0000000103057824 */ /* 0x000fe400078e0a04 */
[----:B------:R-:W-:Y:S02]  /*29d0*/  IMAD.IADD R3, R4, 0x1, -R3 ;  /* 0x0000000104037824 */ /* 0x000fe400078e0a03 */
[----:B------:R-:W-:Y:S02]  /*29e0*/  IMAD R10, R5, R7, R10 ;  /* 0x00000007050a7224 */ /* 0x000fe400078e020a */
[----:B------:R-:W-:-:S07]  /*29f0*/  IMAD R9, R3, R2, R9 ;  /* 0x0000000203097224 */ /* 0x000fce00078e0209 */
.L_x_46:
[----:B------:R-:W-:Y:S01]  /*2a00*/  VIADD R14, R14, 0x1 ;  /* 0x000000010e0e7836 */ /* 0x000fe20000000000 */
[----:B------:R-:W-:Y:S01]  /*2a10*/  PLOP3.LUT P1, PT, PT, PT, PT, 0x80, 0x8 ;  /* 0x000000000008781c */ /* 0x000fe20003f2f070 */
[----:B------:R-:W-:Y:S02]  /*2a20*/  IMAD.IADD R2, R10, 0x1, R87 ;  /* 0x000000010a027824 */ /* 0x000fe400078e0257 */
[----:B------:R-:W-:Y:S01]  /*2a30*/  IMAD.IADD R24, R9, 0x1, R86 ;  /* 0x0000000109187824 */ /* 0x000fe200078e0256 */
[----:B------:R-:W-:Y:S02]  /*2a40*/  ISETP.NE.AND P0, PT, R14, 0x2, PT ;  /* 0x000000020e00780c */ /* 0x000fe40003f05270 */
[----:B------:R-:W-:Y:S02]  /*2a50*/  R2UR UR27, R2 ;  /* 0x00000000021b72ca */ /* 0x000fe400000e0000 */
[----:B------:R-:W-:Y:S02]  /*2a60*/  SEL R2, RZ, 0x1, P0 ;  /* 0x00000001ff027807 */ /* 0x000fe40000000000 */
[----:B------:R-:W-:-:S02]  /*2a70*/  SEL R14, R14, RZ, P0 ;  /* 0x000000ff0e0e7207 */ /* 0x000fc40000000000 */
[----:B------:R-:W-:Y:S01]  /*2a80*/  LOP3.LUT R13, R13, R2, RZ, 0x3c, !PT ;  /* 0x000000020d0d7212 */ /* 0x000fe200078e3cff */
[----:B------:R-:W-:Y:S08]  /*2a90*/  @P2 BRA `(.L_x_47) ;  /* 0xffffffec00bc2947 */ /* 0x000ff0000383ffff */
[----:B------:R-:W-:Y:S01]  /*2aa0*/  UIADD3 UR6, UPT, UPT, UR6, 0x78, URZ ;  /* 0x0000007806067890 */ /* 0x000fe2000fffe0ff */
[----:B------:R-:W-:-:S03]  /*2ab0*/  SHF.L.U32 R2, R15, 0x1f, RZ ;  /* 0x0000001f0f027819 */ /* 0x000fc600000006ff */
[----:B------:R-:W-:-:S09]  /*2ac0*/  ULEA UR4, UR15, UR6, 0x3 ;  /* 0x000000060f047291 */ /* 0x000fd2000f8e18ff */
[----:B------:R-:W1:Y:S02]  /*2ad0*/  SYNCS.PHASECHK.TRANS64.TRYWAIT P0, [UR4], R2 ;  /* 0x00000002ff0075a7 */ /* 0x000e640008001104 */
[----:B-1----:R-:W-:Y:S05]  /*2ae0*/  @!P0 BRA `(.L_x_48) ;  /* 0x0000005c00608947 */ /* 0x002fea0003800000 */
.L_x_143:
[----:B------:R-:W-:-:S04]  /*2af0*/  UIADD3 UR5, UPT, UPT, UR15, 0x1, URZ ;  /* 0x000000010f057890 */ /* 0x000fc8000fffe0ff */
[----:B------:R-:W-:-:S04]  /*2b00*/  UISETP.NE.AND UP0, UPT, UR5, 0xf, UPT ;  /* 0x0000000f0500788c */ /* 0x000fc8000bf05270 */
[----:B------:R-:W-:Y:S02]  /*2b10*/  USEL UR7, URZ, 0x1, UP0 ;  /* 0x00000001ff077887 */ /* 0x000fe40008000000 */
[----:B------:R-:W-:-:S04]  /*2b20*/  USEL UR5, UR5, URZ, UP0 ;  /* 0x000000ff05057287 */ /* 0x000fc80008000000 */
[----:B------:R-:W-:Y:S01]  /*2b30*/  ULEA UR4, UR5, UR6, 0x3 ;  /* 0x0000000605047291 */ /* 0x000fe2000f8e18ff */
[----:B-1----:R-:W-:-:S04]  /*2b40*/  LOP3.LUT R2, R15, UR7, RZ, 0x3c, !PT ;  /* 0x000000070f027c12 */ /* 0x002fc8000f8e3cff */
[----:B------:R-:W-:-:S04]  /*2b50*/  SHF.L.U32 R3, R2, 0x1f, RZ ;  /* 0x0000001f02037819 */ /* 0x000fc800000006ff */
[----:B------:R-:W1:Y:S02]  /*2b60*/  SYNCS.PHASECHK.TRANS64.TRYWAIT P0, [UR4], R3 ;  /* 0x00000003ff0075a7 */ /* 0x000e640008001104 */
[----:B-1----:R-:W-:Y:S05]  /*2b70*/  @!P0 BRA `(.L_x_49) ;  /* 0x0000005c00548947 */ /* 0x002fea0003800000 */
.L_x_145:
[----:B------:R-:W-:-:S04]  /*2b80*/  UIADD3 UR5, UPT, UPT, UR5, 0x1, URZ ;  /* 0x0000000105057890 */ /* 0x000fc8000fffe0ff */
[----:B------:R-:W-:-:S04]  /*2b90*/  UISETP.NE.AND UP0, UPT, UR5, 0xf, UPT ;  /* 0x0000000f0500788c */ /* 0x000fc8000bf05270 */
[----:B------:R-:W-:Y:S02]  /*2ba0*/  USEL UR7, URZ, 0x1, UP0 ;  /* 0x00000001ff077887 */ /* 0x000fe40008000000 */
[----:B------:R-:W-:-:S04]  /*2bb0*/  USEL UR5, UR5, URZ, UP0 ;  /* 0x000000ff05057287 */ /* 0x000fc80008000000 */
[----:B------:R-:W-:Y:S01]  /*2bc0*/  ULEA UR4, UR5, UR6, 0x3 ;  /* 0x0000000605047291 */ /* 0x000fe2000f8e18ff */
[----:B------:R-:W-:-:S04]  /*2bd0*/  LOP3.LUT R2, R2, UR7, RZ, 0x3c, !PT ;  /* 0x0000000702027c12 */ /* 0x000fc8000f8e3cff */
[----:B-1----:R-:W-:-:S04]  /*2be0*/  SHF.L.U32 R3, R2, 0x1f, RZ ;  /* 0x0000001f02037819 */ /* 0x002fc800000006ff */
[----:B------:R-:W1:Y:S02]  /*2bf0*/  SYNCS.PHASECHK.TRANS64.TRYWAIT P0, [UR4], R3 ;  /* 0x00000003ff0075a7 */ /* 0x000e640008001104 */
[----:B-1----:R-:W-:Y:S05]  /*2c00*/  @!P0 BRA `(.L_x_50) ;  /* 0x0000005c00488947 */ /* 0x002fea0003800000 */
.L_x_147:
        /* <DEDUP_REMOVED lines=9> */
.L_x_149:
        /* <DEDUP_REMOVED lines=9> */
.L_x_151:
        /* <DEDUP_REMOVED lines=9> */
.L_x_153:
        /* <DEDUP_REMOVED lines=9> */
.L_x_155:
        /* <DEDUP_REMOVED lines=9> */
.L_x_157:
        /* <DEDUP_REMOVED lines=9> */
.L_x_159:
        /* <DEDUP_REMOVED lines=9> */
.L_x_161:
        /* <DEDUP_REMOVED lines=9> */
.L_x_163:
        /* <DEDUP_REMOVED lines=9> */
.L_x_165:
        /* <DEDUP_REMOVED lines=9> */
.L_x_167:
        /* <DEDUP_REMOVED lines=9> */
.L_x_169:
[----:B------:R-:W-:-:S04]  /*3240*/  UIADD3 UR5, UPT, UPT, UR5, 0x1, URZ ;  /* 0x0000000105057890 */ /* 0x000fc8000fffe0ff */
[----:B------:R-:W-:-:S04]  /*3250*/  UISETP.NE.AND UP0, UPT, UR5, 0xf, UPT ;  /* 0x0000000f0500788c */ /* 0x000fc8000bf05270 */
[----:B------:R-:W-:Y:S02]  /*3260*/  USEL UR4, URZ, 0x1, UP0 ;  /* 0x00000001ff047887 */ /* 0x000fe40008000000 */
[----:B------:R-:W-:-:S04]  /*3270*/  USEL UR5, UR5, URZ, UP0 ;  /* 0x000000ff05057287 */ /* 0x000fc80008000000 */
[----:B------:R-:W-:Y:S01]  /*3280*/  ULEA UR5, UR5, UR6, 0x3 ;  /* 0x0000000605057291 */ /* 0x000fe2000f8e18ff */
[----:B------:R-:W-:-:S04]  /*3290*/  LOP3.LUT R2, R2, UR4, RZ, 0x3c, !PT ;  /* 0x0000000402027c12 */ /* 0x000fc8000f8e3cff */
[----:B------:R-:W-:Y:S01]  /*32a0*/  SHF.L.U32 R2, R2, 0x1f, RZ ;  /* 0x0000001f02027819 */ /* 0x000fe200000006ff */
[----:B-1--4-:R-:W-:-:S07]  /*32b0*/  IMAD.U32 R0, RZ, RZ, UR5 ;  /* 0x00000005ff007e24 */ /* 0x012fce000f8e00ff */
.L_x_62:
[----:B-1----:R1:W2:Y:S02]  /*32c0*/  SYNCS.PHASECHK.TRANS64.TRYWAIT P0, [R0+URZ], R2 ;  /* 0x00000002000075a7 */ /* 0x0022a400080011ff */
[----:B--2---:R-:W-:Y:S05]  /*32d0*/  @!P0 NANOSLEEP.SYNCS 0x989680 ;  /* 0x009896800000895d */ /* 0x004fea0003900000 */
[----:B------:R-:W2:Y:S02]  /*32e0*/  @!P0 SYNCS.PHASECHK.TRANS64 P0, [R0+URZ], R2 ;  /* 0x00000002000085a7 */ /* 0x000ea400080010ff */
[----:B--2---:R-:W-:Y:S05]  /*32f0*/  @P0 EXIT ;  /* 0x000000000000094d */ /* 0x004fea0003800000 */
[----:B------:R-:W-:Y:S05]  /*3300*/  BRA `(.L_x_62) ;  /* 0xfffffffc00ec7947 */ /* 0x000fea000383ffff */
.L_x_23:
[----:B------:R-:W-:-:S04]  /*3310*/  UISETP.NE.AND UP0, UPT, UR45, URZ, UPT ;  /* 0x000000ff2d00728c */ /* 0x000fc8000bf05270 */
[----:B------:R-:W-:-:S09]  /*3320*/  UISETP.NE.OR UP0, UPT, UR6, 0x1, UP0 ;  /* 0x000000010600788c */ /* 0x000fd20008705670 */
[----:B------:R-:W-:Y:S05]  /*3330*/  BRA.U UP0, `(.L_x_63) ;  /* 0x00000005004c7547 */ /* 0x000fea000b800000 */
[----:B------:R-:W-:Y:S01]  /*3340*/  HFMA2 R11, -RZ, RZ, 0, 0 ;  /* 0x00000000ff0b7431 */ /* 0x000fe200000001ff */
[----:B------:R-:W-:Y:S01]  /*3350*/  ISETP.GE.U32.AND P2, PT, R10, 0x4, PT ;  /* 0x000000040a00780c */ /* 0x000fe20003f46070 */
[----:B------:R-:W-:Y:S01]  /*3360*/  IMAD.MOV.U32 R12, RZ, RZ, 0x1 ;  /* 0x00000001ff0c7424 */ /* 0x000fe200078e00ff */
[----:B------:R-:W-:Y:S01]  /*3370*/  CS2R R8, SRZ ;  /* 0x0000000000087805 */ /* 0x000fe2000001ff00 */
[----:B------:R-:W-:Y:S01]  /*3380*/  IMAD.MOV.U32 R3, RZ, RZ, RZ ;  /* 0x000000ffff037224 */ /* 0x000fe200078e00ff */
[----:B------:R-:W-:Y:S01]  /*3390*/  UMOV UR4, 0x400 ;  /* 0x0000040000047882 */ /* 0x000fe20000000000 */
[----:B------:R-:W-:Y:S01]  /*33a0*/  UMOV UR6, URZ ;  /* 0x000000ff00067c82 */ /* 0x000fe20008000000 */
[----:B------:R-:W-:-:S12]  /*33b0*/  ULEA UR45, UR45, UR4, 0x18 ;  /* 0x000000042d2d7291 */ /* 0x000fd8000f8ec0ff */
.L_x_67:
[----:B------:R-:W-:Y:S02]  /*33c0*/  LEA R0, R3, UR45, 0x3 ;  /* 0x0000002d03007c11 */ /* 0x000fe4000f8e18ff */
[----:B------:R-:W-:-:S03]  /*33d0*/  SHF.L.U32 R4, R8, 0x1f, RZ ;  /* 0x0000001f08047819 */ /* 0x000fc600000006ff */
[----:B------:R-:W-:Y:S01]  /*33e0*/  VIADD R5, R0, 0x180 ;  /* 0x0000018000057836 */ /* 0x000fe20000000000 */
[----:B------:R-:W1:Y:S02]  /*33f0*/  SYNCS.PHASECHK.TRANS64.TRYWAIT P0, [R0+URZ+0x170], R4 ;  /* 0x00017004000075a7 */ /* 0x000e6400080011ff */
[----:B-1----:R-:W-:Y:S05]  /*3400*/  @!P0 BRA `(.L_x_64) ;  /* 0x0000005800688947 */ /* 0x002fea0003800000 */
.L_x_170:
[----:B------:R-:W-:Y:S01]  /*3410*/  ULEA UR5, UR6, UR45, 0x3 ;  /* 0x0000002d06057291 */ /* 0x000fe2000f8e18ff */
[----:B-1----:R-:W-:Y:S01]  /*3420*/  PRMT R0, RZ, 0x654, R5 ;  /* 0x00000654ff007816 */ /* 0x002fe20000000005 */
[----:B------:R-:W-:Y:S01]  /*3430*/  @!P2 IMAD.MOV.U32 R4, RZ, RZ, 0x10 ;  /* 0x00000010ff04a424 */ /* 0x000fe200078e00ff */
[----:B------:R-:W-:Y:S01]  /*3440*/  SHF.L.U32 R5, R12, 0x1f, RZ ;  /* 0x0000001f0c057819 */ /* 0x000fe200000006ff */
[----:B------:R-:W-:Y:S01]  /*3450*/  UIADD3 UR4, UPT, UPT, UR5, 0x130, URZ ;  /* 0x0000013005047890 */ /* 0x000fe2000fffe0ff */
[----:B------:R1:W-:Y:S05]  /*3460*/  SYNCS.ARRIVE.TRANS64.RED.A1T0 RZ, [R0+URZ], RZ ;  /* 0x000000ff00ff79a7 */ /* 0x0003ea00081004ff */
[----:B------:R-:W-:Y:S01]  /*3470*/  IMAD.U32 R6, RZ, RZ, UR4 ;  /* 0x00000004ff067e24 */ /* 0x000fe2000f8e00ff */
[----:B------:R-:W2:Y:S04]  /*3480*/  SYNCS.PHASECHK.TRANS64.TRYWAIT P0, [UR5+0x140], R5 ;  /* 0x00014005ff0075a7 */ /* 0x000ea80008001105 */
[----:B------:R-:W-:Y:S01]  /*3490*/  PRMT R6, R10, 0x654, R6 ;  /* 0x000006540a067816 */ /* 0x000fe20000000006 */
[----:B-12---:R-:W-:Y:S06]  /*34a0*/  @!P0 BRA `(.L_x_65) ;  /* 0x0000005800548947 */ /* 0x006fec0003800000 */
.L_x_172:
[----:B------:R-:W-:Y:S01]  /*34b0*/  ULEA UR4, UR6, UR45, 0x4 ;  /* 0x0000002d06047291 */ /* 0x000fe2000f8e20ff */
[----:B------:R-:W-:Y:S01]  /*34c0*/  SEL R2, R6, R2, !P2 ;  /* 0x0000000206027207 */ /* 0x000fe20005000000 */
[----:B------:R-:W-:Y:S01]  /*34d0*/  UIADD3 UR5, UPT, UPT, UR5, 0x130, URZ ;  /* 0x0000013005057890 */ /* 0x000fe2000fffe0ff */
[----:B-1----:R-:W-:Y:S01]  /*34e0*/  LEA R0, R11, UR45, 0x3 ;  /* 0x0000002d0b007c11 */ /* 0x002fe2000f8e18ff */
[----:B------:R-:W-:Y:S01]  /*34f0*/  UIADD3 UR4, UPT, UPT, UR4, 0x1a0, URZ ;  /* 0x000001a004047890 */ /* 0x000fe2000fffe0ff */
[----:B------:R1:W-:Y:S01]  /*3500*/  @!P2 SYNCS.ARRIVE.TRANS64.RED RZ, [R2+URZ], R4 ;  /* 0x0000000402ffa9a7 */ /* 0x0003e200080004ff */
[----:B------:R-:W-:Y:S01]  /*3510*/  UIADD3 UR6, UPT, UPT, UR6, 0x1, URZ ;  /* 0x0000000106067890 */ /* 0x000fe2000fffe0ff */
[----:B------:R-:W-:-:S03]  /*3520*/  VIADD R3, R3, 0x1 ;  /* 0x0000000103037836 */ /* 0x000fc60000000000 */
[----:B------:R-:W-:Y:S02]  /*3530*/  UISETP.NE.AND UP0, UPT, UR6, 0x2, UPT ;  /* 0x000000020600788c */ /* 0x000fe4000bf05270 */
[----:B------:R-:W-:Y:S01]  /*3540*/  ISETP.NE.AND P0, PT, R3, 0x2, PT ;  /* 0x000000020300780c */ /* 0x000fe20003f05270 */
[----:B------:R-:W-:Y:S06]  /*3550*/  UGETNEXTWORKID.BROADCAST [UR4], [UR5] ;  /* 0x00000000040073ca */ /* 0x000fec0008000100 */
[----:B------:R-:W-:Y:S02]  /*3560*/  USEL UR4, URZ, 0x1, UP0 ;  /* 0x00000001ff047887 */ /* 0x000fe40008000000 */
[----:B------:R-:W-:-:S04]  /*3570*/  USEL UR6, UR6, URZ, UP0 ;  /* 0x000000ff06067287 */ /* 0x000fc80008000000 */
[----:B------:R-:W-:Y:S02]  /*3580*/  LOP3.LUT R12, R12, UR4, RZ, 0x3c, !PT ;  /* 0x000000040c0c7c12 */ /* 0x000fe4000f8e3cff */
[----:B-1----:R-:W-:-:S04]  /*3590*/  SHF.L.U32 R4, R9, 0x1f, RZ ;  /* 0x0000001f09047819 */ /* 0x002fc800000006ff */
[----:B------:R-:W1:Y:S02]  /*35a0*/  SYNCS.PHASECHK.TRANS64.TRYWAIT P1, [R0+URZ+0x130], R4 ;  /* 0x00013004000075a7 */ /* 0x000e6400080211ff */
[----:B-1----:R-:W-:Y:S05]  /*35b0*/  @!P1 BRA `(.L_x_66) ;  /* 0x0000005800289947 */ /* 0x002fea0003800000 */
.L_x_173:
[----:B-1----:R-:W-:Y:S01]  /*35c0*/  LEA R4, R11, UR45, 0x4 ;  /* 0x0000002d0b047c11 */ /* 0x002fe2000f8e20ff */
[----:B------:R-:W-:Y:S01]  /*35d0*/  VIADD R0, R0, 0x140 ;  /* 0x0000014000007836 */ /* 0x000fe20000000000 */
[----:B------:R-:W-:Y:S01]  /*35e0*/  SEL R3, R3, RZ, P0 ;  /* 0x000000ff03037207 */ /* 0x000fe20000000000 */
[----:B------:R-:W-:-:S03]  /*35f0*/  VIADD R11, R11, 0x1 ;  /* 0x000000010b0b7836 */ /* 0x000fc60000000000 */
[----:B------:R-:W1:Y:S01]  /*3600*/  LDS.128 R4, [R4+0x1a0] ;  /* 0x0001a00004047984 */ /* 0x000e620000000c00 */
[----:B------:R-:W-:Y:S02]  /*3610*/  PRMT R0, RZ, 0x654, R0 ;  /* 0x00000654ff007816 */ /* 0x000fe40000000000 */
[C---:B------:R-:W-:Y:S01]  /*3620*/  ISETP.NE.AND P1, PT, R11.reuse, 0x2, PT ;  /* 0x000000020b00780c */ /* 0x040fe20003f25270 */
[----:B------:R-:W-:Y:S01]  /*3630*/  @!PT LDS RZ, [RZ] ;  /* 0x00000000fffff984 */ /* 0x000fe20000000800 */
[----:B------:R-:W-:Y:S01]  /*3640*/  @!PT LDS RZ, [RZ] ;  /* 0x00000000fffff984 */ /* 0x000fe20000000800 */
[----:B------:R-:W-:Y:S01]  /*3650*/  @!PT LDS RZ, [RZ] ;  /* 0x00000000fffff984 */ /* 0x000fe20000000800 */
[----:B------:R-:W-:Y:S01]  /*3660*/  @!PT LDS RZ, [RZ] ;  /* 0x00000000fffff984 */ /* 0x000fe20000000800 */
[----:B------:R2:W-:Y:S06]  /*3670*/  MEMBAR.ALL.CTA ;  /* 0x0000000000007992 */ /* 0x0005ec0000008000 */
[----:B--2---:R-:W2:Y:S01]  /*3680*/  FENCE.VIEW.ASYNC.S ;  /* 0x00000000000073c6 */ /* 0x004ea20000000000 */
[----:B------:R-:W-:Y:S01]  /*3690*/  SEL R11, R11, RZ, P1 ;  /* 0x000000ff0b0b7207 */ /* 0x000fe20000800000 */
[----:B--2---:R2:W-:Y:S01]  /*36a0*/  SYNCS.ARRIVE.TRANS64.RED.A1T0 RZ, [R0+URZ], RZ ;  /* 0x000000ff00ff79a7 */ /* 0x0045e200081004ff */
[----:B-1----:R-:W-:-:S02]  /*36b0*/  LOP3.LUT P3, RZ, R6, 0x1, RZ, 0xc0, !PT ;  /* 0x0000000106ff7812 */ /* 0x002fc4000786c0ff */
[----:B------:R-:W-:-:S04]  /*36c0*/  SEL R4, RZ, 0x1, P1 ;  /* 0x00000001ff047807 */ /* 0x000fc80000800000 */
[----:B------:R-:W-:Y:S02]  /*36d0*/  LOP3.LUT R9, R9, R4, RZ, 0x3c, !PT ;  /* 0x0000000409097212 */ /* 0x000fe400078e3cff */
[----:B--2---:R-:W-:-:S04]  /*36e0*/  SEL R0, RZ, 0x1, P0 ;  /* 0x00000001ff007807 */ /* 0x004fc80000000000 */
[----:B------:R-:W-:Y:S01]  /*36f0*/  LOP3.LUT R8, R8, R0, RZ, 0x3c, !PT ;  /* 0x0000000008087212 */ /* 0x000fe200078e3cff */
[----:B------:R-:W-:Y:S06]  /*3700*/  @P3 BRA `(.L_x_67) ;  /* 0xfffffffc002c3947 */ /* 0x000fec000383ffff */
[----:B------:R-:W-:Y:S01]  /*3710*/  ULEA UR5, UR6, UR45, 0x3 ;  /* 0x0000002d06057291 */ /* 0x000fe2000f8e18ff */
[----:B------:R-:W-:-:S08]  /*3720*/  SHF.L.U32 R2, R12, 0x1f, RZ ;  /* 0x0000001f0c027819 */ /* 0x000fd000000006ff */
[----:B------:R-:W1:Y:S02]  /*3730*/  SYNCS.PHASECHK.TRANS64 P0, [UR5+0x140], R2 ;  /* 0x00014002ff0075a7 */ /* 0x000e640008001005 */
[----:B-1----:R-:W-:Y:S05]  /*3740*/  @P0 BRA `(.L_x_68) ;  /* 0x0000000000080947 */ /* 0x002fea0003800000 */
[----:B------:R-:W1:Y:S02]  /*3750*/  SYNCS.PHASECHK.TRANS64.TRYWAIT P0, [UR5+0x140], R2 ;  /* 0x00014002ff0075a7 */ /* 0x000e640008001105 */
[----:B-1----:R-:W-:Y:S05]  /*3760*/  @!P0 BRA `(.L_x_69) ;  /* 0x0000005400d08947 */ /* 0x002fea0003800000 */
.L_x_68:
[----:B------:R-:W-:-:S04]  /*3770*/  UIADD3 UR4, UPT, UPT, UR6, 0x1, URZ ;  /* 0x0000000106047890 */ /* 0x000fc8000fffe0ff */
[----:B------:R-:W-:-:S04]  /*3780*/  UISETP.NE.AND UP0, UPT, UR4, 0x2, UPT ;  /* 0x000000020400788c */ /* 0x000fc8000bf05270 */
[----:B------:R-:W-:Y:S02]  /*3790*/  USEL UR7, URZ, 0x1, UP0 ;  /* 0x00000001ff077887 */ /* 0x000fe40008000000 */
[----:B------:R-:W-:-:S04]  /*37a0*/  USEL UR4, UR4, URZ, UP0 ;  /* 0x000000ff04047287 */ /* 0x000fc80008000000 */
[----:B------:R-:W-:Y:S01]  /*37b0*/  ULEA UR4, UR4, UR45, 0x3 ;  /* 0x0000002d04047291 */ /* 0x000fe2000f8e18ff */
[----:B-1----:R-:W-:-:S04]  /*37c0*/  LOP3.LUT R2, R12, UR7, RZ, 0x3c, !PT ;  /* 0x000000070c027c12 */ /* 0x002fc8000f8e3cff */
[----:B------:R-:W-:-:S04]  /*37d0*/  SHF.L.U32 R0, R2, 0x1f, RZ ;  /* 0x0000001f02007819 */ /* 0x000fc800000006ff */
[----:B------:R-:W1:Y:S02]  /*37e0*/  SYNCS.PHASECHK.TRANS64 P0, [UR4+0x140], R0 ;  /* 0x00014000ff0075a7 */ /* 0x000e640008001004 */
[----:B-1-3--:R-:W-:Y:S05]  /*37f0*/  @P0 EXIT ;  /* 0x000000000000094d */ /* 0x00afea0003800000 */
[----:B------:R-:W-:Y:S02]  /*3800*/  SHF.L.U32 R2, R2, 0x1f, RZ ;  /* 0x0000001f02027819 */ /* 0x000fe400000006ff */
[----:B------:R-:W-:-:S07]  /*3810*/  MOV R0, UR4 ;  /* 0x0000000400007c02 */ /* 0x000fce0008000f00 */
.L_x_70:
[----:B-1----:R1:W2:Y:S02]  /*3820*/  SYNCS.PHASECHK.TRANS64.TRYWAIT P0, [R0+URZ+0x140], R2 ;  /* 0x00014002000075a7 */ /* 0x0022a400080011ff */
[----:B--2---:R-:W-:Y:S05]  /*3830*/  @!P0 NANOSLEEP.SYNCS 0x989680 ;  /* 0x009896800000895d */ /* 0x004fea0003900000 */
[----:B------:R-:W2:Y:S02]  /*3840*/  @!P0 SYNCS.PHASECHK.TRANS64 P0, [R0+URZ+0x140], R2 ;  /* 0x00014002000085a7 */ /* 0x000ea400080010ff */
[----:B--2---:R-:W-:Y:S05]  /*3850*/  @P0 EXIT ;  /* 0x000000000000094d */ /* 0x004fea0003800000 */
[----:B------:R-:W-:Y:S05]  /*3860*/  BRA `(.L_x_70) ;  /* 0xfffffffc00ec7947 */ /* 0x000fea000383ffff */
.L_x_63:
[----:B------:R-:W-:Y:S05]  /*3870*/  BRA.U UP3, `(.L_x_71) ;  /* 0x0000001103ec7547 */ /* 0x000fea000b800000 */
[----:B------:R-:W-:Y:S01]  /*3880*/  UMOV UR4, 0x40 ;  /* 0x0000004000047882 */ /* 0x000fe20000000000 */
[----:B------:R-:W-:Y:S01]  /*3890*/  NOP ;  /* 0x0000000000007918 */ /* 0x000fe20000000000 */
[----:B------:R-:W-:Y:S01]  /*38a0*/  ULEA UR4, UR45, UR4, 0x18 ;  /* 0x000000042d047291 */ /* 0x000fe2000f8ec0ff */
[----:B------:R-:W-:Y:S02]  /*38b0*/  UMOV UR5, 0x400 ;  /* 0x0000040000057882 */ /* 0x000fe40000000000 */
[----:B------:R-:W-:-:S06]  /*38c0*/  ULEA UR45, UR45, UR5, 0x18 ;  /* 0x000000052d2d7291 */ /* 0x000fcc000f8ec0ff */
[----:B------:R-:W1:Y:S02]  /*38d0*/  LDS.U8 R0, [UR4+0x1c] ;  /* 0x00001c04ff007984 */ /* 0x000e640008000000 */
[----:B-1----:R-:W-:-:S13]  /*38e0*/  ISETP.NE.AND P0, PT, R0, RZ, PT ;  /* 0x000000ff0000720c */ /* 0x002fda0003f05270 */
[----:B------:R-:W-:Y:S05]  /*38f0*/  @P0 BRA `(.L_x_72) ;  /* 0x0000000000580947 */ /* 0x000fea0003800000 */
[----:B------:R-:W-:-:S13]  /*3900*/  ELECT P0, URZ, PT ;  /* 0x0000000000ff782f */ /* 0x000fda0003800000 */
[----:B------:R-:W-:Y:S05]  /*3910*/  @!P0 BRA `(.L_x_73) ;  /* 0x0000000000608947 */ /* 0x000fea0003800000 */
[----:B------:R-:W-:Y:S01]  /*3920*/  UMOV UR5, 0x10 ;  /* 0x0000001000057882 */ /* 0x000fe20000000000 */
[----:B------:R-:W-:Y:S01]  /*3930*/  HFMA2 R0, -RZ, RZ, 0, 5.9604644775390625e-08 ;  /* 0x00000001ff007431 */ /* 0x000fe200000001ff */
[----:B------:R-:W-:-:S03]  /*3940*/  MOV R2, 0xffff ;  /* 0x0000ffff00027802 */ /* 0x000fc60000000f00 */
[----:B------:R-:W-:Y:S04]  /*3950*/  DEPBAR.LE SB1, 0x36 ;  /* 0x00009d800000791a */ /* 0x000fe80000000000 */
[----:B------:R-:W1:Y:S02]  /*3960*/  UTCATOMSWS.FIND_AND_SET.ALIGN UP0, UR5, UR5 ;  /* 0x00000005000575e3 */ /* 0x000e640008000800 */
[----:B-1----:R-:W-:Y:S01]  /*3970*/  MOV R3, UR5 ;  /* 0x0000000500037c02 */ /* 0x002fe20008000f00 */
[----:B------:R-:W-:Y:S06]  /*3980*/  BRA.U UP0, `(.L_x_74) ;  /* 0x0000000100187547 */ /* 0x000fec000b800000 */
.L_x_75:
[----:B------:R-:W-:Y:S05]  /*3990*/  NANOSLEEP 0x64 ;  /* 0x000000640000795d */ /* 0x000fea0003800000 */
[----:B------:R-:W-:-:S05]  /*39a0*/  UMOV UR5, 0x10 ;  /* 0x0000001000057882 */ /* 0x000fca0000000000 */
[----:B------:R-:W-:Y:S04]  /*39b0*/  DEPBAR.LE SB1, 0x36 ;  /* 0x00009d800000791a */ /* 0x000fe80000000000 */
[----:B------:R-:W1:Y:S02]  /*39c0*/  UTCATOMSWS.FIND_AND_SET.ALIGN UP0, UR5, UR5 ;  /* 0x00000005000575e3 */ /* 0x000e640008000800 */
[----:B-1----:R-:W-:Y:S01]  /*39d0*/  MOV R3, UR5 ;  /* 0x0000000500037c02 */ /* 0x002fe20008000f00 */
[----:B------:R-:W-:Y:S05]  /*39e0*/  BRA.U !UP0, `(.L_x_75) ;  /* 0xfffffffd08e87547 */ /* 0x000fea000b83ffff */
.L_x_74:
[-C--:B------:R-:W-:Y:S02]  /*39f0*/  SHF.L.U32 R2, R2, R3.reuse, RZ ;  /* 0x0000000302027219 */ /* 0x080fe400000006ff */
[----:B------:R-:W-:Y:S01]  /*3a00*/  SHF.L.U32 R0, R0, R3, RZ ;  /* 0x0000000300007219 */ /* 0x000fe200000006ff */
[----:B------:R-:W-:Y:S02]  /*3a10*/  IMAD.SHL.U32 R3, R3, 0x20, RZ ;  /* 0x0000002003037824 */ /* 0x000fe400078e00ff */
[----:B------:R1:W-:Y:S04]  /*3a20*/  ATOMS.OR RZ, [UR4+0x14], R2 ;  /* 0x00001402ffff798c */ /* 0x0003e8000b000004 */
[----:B------:R1:W-:Y:S04]  /*3a30*/  ATOMS.OR RZ, [UR4+0x18], R0 ;  /* 0x00001800ffff798c */ /* 0x0003e8000b000004 */
[----:B------:R1:W-:Y:S01]  /*3a40*/  STS [UR45+0x1c0], R3 ;  /* 0x0001c003ff007988 */ /* 0x0003e2000800082d */
[----:B------:R-:W-:Y:S05]  /*3a50*/  BRA `(.L_x_73) ;  /* 0x0000000000107947 */ /* 0x000fea0003800000 */
.L_x_72:
[----:B------:R-:W-:Y:S02]  /*3a60*/  MOV R0, 0xffffffff ;  /* 0xffffffff00007802 */ /* 0x000fe40000000f00 */
[----:B------:R-:W-:-:S03]  /*3a70*/  MOV R2, 0x3aa0 ;  /* 0x00003aa000027802 */ /* 0x000fc60000000f00 */
[----:B------:R1:W-:Y:S04]  /*3a80*/  STS [UR45+0x1c0], R0 ;  /* 0x0001c000ff007988 */ /* 0x0003e8000800082d */
[----:B-1-3-5:R-:W-:Y:S05]  /*3a90*/  CALL.REL.NOINC `($__internal_1_$__cuda_sm10x_tcgen05_guardrail_trap_phase_invalid_during_alloc) ;  /* 0x0000005800787944 */ /* 0x02afea0003c00000 */
.L_x_73:
[----:B------:R-:W-:Y:S05]  /*3aa0*/  WARPSYNC.ALL ;  /* 0x0000000000007948 */ /* 0x000fea0003800000 */
[----:B------:R-:W2:Y:S01]  /*3ab0*/  S2UR UR10, SR_CgaCtaId ;  /* 0x00000000000a79c3 */ /* 0x000ea20000008800 */
[----:B------:R-:W-:Y:S01]  /*3ac0*/  UMOV UR4, 0x400 ;  /* 0x0000040000047882 */ /* 0x000fe20000000000 */
[----:B------:R-:W-:-:S06]  /*3ad0*/  NOP ;  /* 0x0000000000007918 */ /* 0x000fcc0000000000 */
[----:B------:R-:W-:Y:S08]  /*3ae0*/  BAR.ARV 0x6, 0xa0 ;  /* 0x0182800000007b1d */ /* 0x000ff00000002000 */
[----:B------:R-:W4:Y:S01]  /*3af0*/  LDC R8, c[0x0][0x370] ;  /* 0x0000dc00ff087b82 */ /* 0x000f220000000800 */
[----:B------:R-:W-:Y:S01]  /*3b00*/  LOP3.LUT R9, R9, 0xffff, RZ, 0xc0, !PT ;  /* 0x0000ffff09097812 */ /* 0x000fe200078ec0ff */
[----:B------:R-:W-:Y:S01]  /*3b10*/  IMAD.MOV.U32 R14, RZ, RZ, 0x1 ;  /* 0x00000001ff0e7424 */ /* 0x000fe200078e00ff */
[----:B------:R-:W-:Y:S01]  /*3b20*/  CS2R R12, SRZ ;  /* 0x00000000000c7805 */ /* 0x000fe2000001ff00 */
[----:B------:R-:W-:Y:S01]  /*3b30*/  IMAD.MOV.U32 R11, RZ, RZ, RZ ;  /* 0x000000ffff0b7224 */ /* 0x000fe200078e00ff */
[----:B------:R-:W-:Y:S01]  /*3b40*/  R2UR UR14, R9 ;  /* 0x00000000090e72ca */ /* 0x000fe200000e0000 */
[----:B------:R-:W-:Y:S01]  /*3b50*/  UMOV UR25, URZ ;  /* 0x000000ff00197c82 */ /* 0x000fe20008000000 */
[----:B------:R-:W-:Y:S01]  /*3b60*/  UMOV UR24, URZ ;  /* 0x000000ff00187c82 */ /* 0x000fe20008000000 */
[----:B--2---:R-:W-:Y:S01]  /*3b70*/  ULEA UR10, UR10, UR4, 0x18 ;  /* 0x000000040a0a7291 */ /* 0x004fe2000f8ec0ff */
[----:B------:R-:W2:Y:S03]  /*3b80*/  LDCU UR4, c[0x0][0x38c] ;  /* 0x00007180ff0477ac */ /* 0x000ea60008000800 */
[----:B------:R-:W-:-:S02]  /*3b90*/  UIADD3 UR16, UPT, UPT, UR10, 0x6400, URZ ;  /* 0x000064000a107890 */ /* 0x000fc4000fffe0ff */
[----:B------:R-:W-:-:S03]  /*3ba0*/  UIADD3 UR17, UPT, UPT, UR10, 0x24400, URZ ;  /* 0x000244000a117890 */ /* 0x000fc6000fffe0ff */
[----:B-1----:R-:W1:Y:S01]  /*3bb0*/  LDS R0, [UR10+0x1c0] ;  /* 0x0001c00aff007984 */ /* 0x002e620008000800 */
[----:B------:R-:W-:Y:S02]  /*3bc0*/  UIADD3 UR18, UPT, UPT, UR10, 0x33400, URZ ;  /* 0x000334000a127890 */ /* 0x000fe4000fffe0ff */
[----:B------:R-:W-:Y:S02]  /*3bd0*/  UIADD3 UR19, UPT, UPT, UR10, 0x35200, URZ ;  /* 0x000352000a137890 */ /* 0x000fe4000fffe0ff */
[----:B------:R-:W-:Y:S02]  /*3be0*/  USHF.R.U32.HI UR16, URZ, 0x4, UR16 ;  /* 0x00000004ff107899 */ /* 0x000fe40008011610 */
[----:B------:R-:W-:Y:S02]  /*3bf0*/  USHF.R.U32.HI UR17, URZ, 0x4, UR17 ;  /* 0x00000004ff117899 */ /* 0x000fe40008011611 */
[----:B------:R-:W-:Y:S02]  /*3c00*/  USHF.R.U32.HI UR18, URZ, 0x4, UR18 ;  /* 0x00000004ff127899 */ /* 0x000fe40008011612 */
[----:B--2---:R-:W-:-:S02]  /*3c10*/  UIADD3 UR4, UPT, UPT, UR4, 0x7f, URZ ;  /* 0x0000007f04047890 */ /* 0x004fc4000fffe0ff */
[----:B------:R-:W-:Y:S02]  /*3c20*/  USHF.R.U32.HI UR19, URZ, 0x4, UR19 ;  /* 0x00000004ff137899 */ /* 0x000fe40008011613 */
[----:B------:R-:W-:Y:S02]  /*3c30*/  USHF.R.S32.HI UR9, URZ, 0x1f, UR4 ;  /* 0x0000001fff097899 */ /* 0x000fe40008011404 */
[----:B------:R-:W-:Y:S02]  /*3c40*/  ULOP3.LUT UR16, UR16, 0x3fff, URZ, 0xc0, !UPT ;  /* 0x00003fff10107892 */ /* 0x000fe4000f8ec0ff */
[----:B------:R-:W-:Y:S02]  /*3c50*/  ULEA.HI UR9, UR9, UR4, URZ, 0x7 ;  /* 0x0000000409097291 */ /* 0x000fe4000f8f38ff */
[----:B------:R-:W-:Y:S02]  /*3c60*/  ULOP3.LUT UR17, UR17, 0x3fff, URZ, 0xc0, !UPT ;  /* 0x00003fff11117892 */ /* 0x000fe4000f8ec0ff */
[----:B------:R-:W-:-:S02]  /*3c70*/  USHF.R.S32.HI UR9, URZ, 0x7, UR9 ;  /* 0x00000007ff097899 */ /* 0x000fc40008011409 */
[----:B------:R-:W-:Y:S02]  /*3c80*/  ULOP3.LUT UR18, UR18, 0x3fff, URZ, 0xc0, !UPT ;  /* 0x00003fff12127892 */ /* 0x000fe4000f8ec0ff */
[----:B------:R-:W-:Y:S02]  /*3c90*/  UISETP.LT.AND UP0, UPT, UR9, 0x1, UPT ;  /* 0x000000010900788c */ /* 0x000fe4000bf01270 */
[----:B------:R-:W-:Y:S02]  /*3ca0*/  ULOP3.LUT UR19, UR19, 0x3fff, URZ, 0xc0, !UPT ;  /* 0x00003fff13137892 */ /* 0x000fe4000f8ec0ff */
[----:B------:R-:W-:Y:S02]  /*3cb0*/  USEL UR15, UR9, 0x1, !UP0 ;  /* 0x00000001090f7887 */ /* 0x000fe4000c000000 */
[----:B------:R-:W-:Y:S02]  /*3cc0*/  ULOP3.LUT UR16, UR16, 0x10000, URZ, 0xfc, !UPT ;  /* 0x0001000010107892 */ /* 0x000fe4000f8efcff */
[----:B------:R-:W-:-:S02]  /*3cd0*/  ULOP3.LUT UR17, UR17, 0x10000, URZ, 0xfc, !UPT ;  /* 0x0001000011117892 */ /* 0x000fc4000f8efcff */
[----:B------:R-:W-:Y:S02]  /*3ce0*/  ULOP3.LUT UR18, UR18, 0x10000, URZ, 0xfc, !UPT ;  /* 0x0001000012127892 */ /* 0x000fe4000f8efcff */
[----:B------:R-:W-:Y:S01]  /*3cf0*/  ULOP3.LUT UR19, UR19, 0x10000, URZ, 0xfc, !UPT ;  /* 0x0001000013137892 */ /* 0x000fe2000f8efcff */
[----:B-1----:R-:W-:Y:S01]  /*3d00*/  R2UR UR28, R0 ;  /* 0x00000000001c72ca */ /* 0x002fe200000e0000 */
[----:B------:R-:W-:Y:S01]  /*3d10*/  UIADD3 UR15, UPT, UPT, -UR15, URZ, URZ ;  /* 0x000000ff0f0f7290 */ /* 0x000fe2000fffe1ff */
[----:B------:R-:W1:Y:S11]  /*3d20*/  LDC R0, c[0x0][0x374] ;  /* 0x0000dd00ff007b82 */ /* 0x000e760000000800 */
[----:B------:R-:W-:Y:S01]  /*3d30*/  IMAD.U32 R2, RZ, RZ, UR28 ;  /* 0x0000001cff027e24 */ /* 0x000fe2000f8e00ff */
[----:B------:R-:W-:-:S02]  /*3d40*/  UIADD3 UR6, UPT, UPT, UR28, 0x80, URZ ;  /* 0x000000801c067890 */ /* 0x000fc4000fffe0ff */
[----:B------:R-:W-:Y:S01]  /*3d50*/  UIADD3 UR4, UPT, UPT, UR28, -0x7fffff80, URZ ;  /* 0x800000801c047890 */ /* 0x000fe2000fffe0ff */
[----:B------:R-:W-:Y:S01]  /*3d60*/  VIADD R2, R2, 0x84 ;  /* 0x0000008402027836 */ /* 0x000fe20000000000 */
[----:B------:R-:W-:Y:S02]  /*3d70*/  USHF.R.U32.HI UR27, URZ, 0x11, UR6 ;  /* 0x00000011ff1b7899 */ /* 0x000fe40008011606 */
[----:B------:R-:W-:Y:S02]  /*3d80*/  USHF.R.U32.HI UR26, URZ, 0x11, UR4 ;  /* 0x00000011ff1a7899 */ /* 0x000fe40008011604 */
[----:B------:R-:W-:Y:S01]  /*3d90*/  R2UR UR8, R2 ;  /* 0x00000000020872ca */ /* 0x000fe200000e0000 */
[----:B------:R-:W-:Y:S02]  /*3da0*/  ULOP3.LUT UR27, UR27, 0x6000, URZ, 0xc0, !UPT ;  /* 0x000060001b1b7892 */ /* 0x000fe4000f8ec0ff */
[----:B------:R-:W-:Y:S02]  /*3db0*/  ULOP3.LUT UR26, UR26, 0x6000, URZ, 0xc0, !UPT ;  /* 0x000060001a1a7892 */ /* 0x000fe4000f8ec0ff */
[----:B------:R-:W-:-:S02]  /*3dc0*/  ULOP3.LUT UR27, UR27, 0x890, URZ, 0xfc, !UPT ;  /* 0x000008901b1b7892 */ /* 0x000fc4000f8efcff */
[----:B----4-:R-:W-:-:S12]  /*3dd0*/  ULOP3.LUT UR26, UR26, 0x890, URZ, 0xfc, !UPT ;  /* 0x000008901a1a7892 */ /* 0x010fd8000f8efcff */
.L_x_84:
[C---:B------:R-:W-:Y:S02]  /*3de0*/  LEA R2, R13.reuse, UR10, 0x3 ;  /* 0x0000000a0d027c11 */ /* 0x040fe4000f8e18ff */
[----:B------:R-:W-:Y:S02]  /*3df0*/  SHF.L.U32 R3, R12, 0x1f, RZ ;  /* 0x0000001f0c037819 */ /* 0x000fe400000006ff */
[----:B------:R-:W-:Y:S02]  /*3e00*/  LEA R4, R13, UR10, 0x4 ;  /* 0x0000000a0d047c11 */ /* 0x000fe4000f8e20ff */
[----:B--2---:R-:W2:Y:S02]  /*3e10*/  SYNCS.PHASECHK.TRANS64.TRYWAIT P0, [R2+URZ+0x130], R3 ;  /* 0x00013003020075a7 */ /* 0x004ea400080011ff */
[----:B--2-4-:R-:W-:Y:S05]  /*3e20*/  @!P0 BRA `(.L_x_76) ;  /* 0x0000005000388947 */ /* 0x014fea0003800000 */
.L_x_175:
[----:B------:R-:W4:Y:S01]  /*3e30*/  LDS.128 R4, [R4+0x1a0] ;  /* 0x0001a00004047984 */ /* 0x000f220000000c00 */
[----:B---3--:R-:W-:Y:S01]  /*3e40*/  ISETP.GE.AND P0, PT, R40, 0x1, PT ;  /* 0x000000012800780c */ /* 0x008fe20003f06270 */
[----:B--2---:R-:W-:Y:S01]  /*3e50*/  VIADD R2, R2, 0x140 ;  /* 0x0000014002027836 */ /* 0x004fe20000000000 */
[----:B------:R-:W-:Y:S01]  /*3e60*/  @!PT LDS RZ, [RZ] ;  /* 0x00000000fffff984 */ /* 0x000fe20000000800 */
[----:B------:R-:W-:Y:S01]  /*3e70*/  @!PT LDS RZ, [RZ] ;  /* 0x00000000fffff984 */ /* 0x000fe20000000800 */
[----:B------:R-:W-:Y:S01]  /*3e80*/  @!PT LDS RZ, [RZ] ;  /* 0x00000000fffff984 */ /* 0x000fe20000000800 */
[----:B------:R-:W-:Y:S01]  /*3e90*/  @!PT LDS RZ, [RZ] ;  /* 0x00000000fffff984 */ /* 0x000fe20000000800 */
[----:B------:R2:W-:Y:S06]  /*3ea0*/  MEMBAR.ALL.CTA ;  /* 0x0000000000007992 */ /* 0x0005ec0000008000 */
[----:B--2---:R-:W2:Y:S01]  /*3eb0*/  FENCE.VIEW.ASYNC.S ;  /* 0x00000000000073c6 */ /* 0x004ea20000000000 */
[----:B------:R-:W-:-:S04]  /*3ec0*/  PRMT R2, RZ, 0x654, R2 ;  /* 0x00000654ff027816 */ /* 0x000fc80000000002 */
[----:B--2---:R2:W-:Y:S01]  /*3ed0*/  SYNCS.ARRIVE.TRANS64.RED.A1T0 RZ, [R2+URZ], RZ ;  /* 0x000000ff02ff79a7 */ /* 0x0045e200081004ff */
[----:B----4-:R-:W-:-:S13]  /*3ee0*/  LOP3.LUT P3, RZ, R6, 0x1, RZ, 0xc0, !PT ;  /* 0x0000000106ff7812 */ /* 0x010fda000786c0ff */
[----:B------:R-:W-:Y:S02]  /*3ef0*/  @P3 MOV R10, R4 ;  /* 0x00000004000a3202 */ /* 0x000fe40000000f00 */
[----:B------:R-:W-:Y:S01]  /*3f00*/  @P3 LOP3.LUT R9, R5, 0xffff, RZ, 0xc0, !PT ;  /* 0x0000ffff05093812 */ /* 0x000fe200078ec0ff */
[----:B--2---:R-:W-:Y:S06]  /*3f10*/  @!P0 BRA `(.L_x_77) ;  /* 0x0000000000b88947 */ /* 0x004fec0003800000 */
[----:B------:R-:W1:Y:S01]  /*3f20*/  LDC.64 R4, c[0x0][0xf18] ;  /* 0x0003c600ff047b82 */ /* 0x000e620000000a00 */
[----:B------:R-:W-:-:S07]  /*3f30*/  ISETP.NE.AND P0, PT, R40, 0x1, PT ;  /* 0x000000012800780c */ /* 0x000fce0003f05270 */
[----:B------:R-:W2:Y:S08]  /*3f40*/  LDC.64 R6, c[0x0][0xf10] ;  /* 0x0003c400ff067b82 */ /* 0x000eb00000000a00 */
[----:B------:R-:W3:Y:S08]  /*3f50*/  LDC R15, c[0x0][0xf20] ;  /* 0x0003c800ff0f7b82 */ /* 0x000ef00000000800 */
[----:B------:R-:W4:Y:S01]  /*3f60*/  LDC R16, c[0x0][0xf0c] ;  /* 0x0003c300ff107b82 */ /* 0x000f220000000800 */
[----:B-1----:R-:W-:Y:S01]  /*3f70*/  IMAD.HI.U32 R18, R0, R5, RZ ;  /* 0x0000000500127227 */ /* 0x002fe200078e00ff */
[----:B------:R-:W-:-:S03]  /*3f80*/  ISETP.NE.AND P1, PT, R4, 0x1, PT ;  /* 0x000000010400780c */ /* 0x000fc60003f25270 */
[----:B------:R-:W-:-:S03]  /*3f90*/  IMAD.HI.U32 R5, R9, R5, RZ ;  /* 0x0000000509057227 */ /* 0x000fc600078e00ff */
[----:B------:R-:W1:Y:S01]  /*3fa0*/  LDC.64 R2, c[0x0][0xf28] ;  /* 0x0003ca00ff027b82 */ /* 0x000e620000000a00 */
[----:B--2---:R-:W-:-:S04]  /*3fb0*/  IMAD.HI.U32 R19, R8, R6, RZ ;  /* 0x0000000608137227 */ /* 0x004fc800078e00ff */
[----:B------:R-:W-:Y:S01]  /*3fc0*/  IMAD.HI.U32 R20, R10, R6, RZ ;  /* 0x000000060a147227 */ /* 0x000fe200078e00ff */
[----:B------:R-:W-:Y:S02]  /*3fd0*/  SHF.R.U32.HI R19, RZ, R7, R19 ;  /* 0x00000007ff137219 */ /* 0x000fe40000011613 */
[-C--:B---3--:R-:W-:Y:S02]  /*3fe0*/  SHF.R.U32.HI R18, RZ, R15.reuse, R18 ;  /* 0x0000000fff127219 */ /* 0x088fe40000011612 */
[----:B------:R-:W-:Y:S02]  /*3ff0*/  SHF.R.U32.HI R5, RZ, R15, R5 ;  /* 0x0000000fff057219 */ /* 0x000fe40000011605 */
[----:B------:R-:W-:Y:S02]  /*4000*/  SEL R18, R0, R18, !P1 ;  /* 0x0000001200127207 */ /* 0x000fe40004800000 */
[----:B------:R-:W-:Y:S02]  /*4010*/  SHF.R.U32.HI R20, RZ, R7, R20 ;  /* 0x00000007ff147219 */ /* 0x000fe40000011614 */
[----:B----4-:R-:W-:-:S02]  /*4020*/  ISETP.NE.AND P2, PT, R16, 0x1, PT ;  /* 0x000000011000780c */ /* 0x010fc40003f45270 */
[----:B------:R-:W-:Y:S02]  /*4030*/  SEL R5, R9, R5, !P1 ;  /* 0x0000000509057207 */ /* 0x000fe40004800000 */
[----:B------:R-:W-:Y:S02]  /*4040*/  SEL R19, R8, R19, !P2 ;  /* 0x0000001308137207 */ /* 0x000fe40005000000 */
[----:B------:R-:W-:Y:S01]  /*4050*/  SEL R20, R10, R20, !P2 ;  /* 0x000000140a147207 */ /* 0x000fe20005000000 */
[----:B-1----:R-:W-:-:S04]  /*4060*/  IMAD.HI.U32 R17, R18, R2, RZ ;  /* 0x0000000212117227 */ /* 0x002fc800078e00ff */
        /* <DEDUP_REMOVED lines=25> */
.L_x_77:
[----:B------:R-:W2:Y:S02]  /*4200*/  LDCU UR5, c[0x0][0xf30] ;  /* 0x0001e600ff0577ac */ /* 0x000ea40008000800 */
[----:B--2---:R-:W-:-:S09]  /*4210*/  UISETP.NE.AND UP0, UPT, UR5, 0x1, UPT ;  /* 0x000000010500788c */ /* 0x004fd2000bf05270 */
[----:B------:R-:W-:Y:S05]  /*4220*/  BRA.U UP0, `(.L_x_78) ;  /* 0x0000000100387547 */ /* 0x000fea000b800000 */
[----:B------:R-:W2:Y:S08]  /*4230*/  LDC.64 R4, c[0x0][0xf10] ;  /* 0x0003c400ff047b82 */ /* 0x000eb00000000a00 */
[----:B------:R-:W3:Y:S08]  /*4240*/  LDC.64 R2, c[0x0][0xf18] ;  /* 0x0003c600ff027b82 */ /* 0x000ef00000000a00 */
[----:B------:R-:W4:Y:S08]  /*4250*/  LDC R7, c[0x0][0xf0c] ;  /* 0x0003c300ff077b82 */ /* 0x000f300000000800 */
[----:B------:R-:W1:Y:S01]  /*4260*/  LDC R6, c[0x0][0xf20] ;  /* 0x0003c800ff067b82 */ /* 0x000e620000000800 */
[----:B--2---:R-:W-:-:S05]  /*4270*/  IMAD.HI.U32 R4, R10, R4, RZ ;  /* 0x000000040a047227 */ /* 0x004fca00078e00ff */
[----:B------:R-:W-:Y:S01]  /*4280*/  SHF.R.U32.HI R4, RZ, R5, R4 ;  /* 0x00000005ff047219 */ /* 0x000fe20000011604 */
[----:B---3--:R-:W-:Y:S01]  /*4290*/  IMAD.HI.U32 R3, R9, R3, RZ ;  /* 0x0000000309037227 */ /* 0x008fe200078e00ff */
[----:B------:R-:W-:Y:S02]  /*42a0*/  ISETP.NE.AND P0, PT, R2, 0x1, PT ;  /* 0x000000010200780c */ /* 0x000fe40003f05270 */
[----:B----4-:R-:W-:-:S04]  /*42b0*/  ISETP.NE.AND P1, PT, R7, 0x1, PT ;  /* 0x000000010700780c */ /* 0x010fc80003f25270 */
[----:B------:R-:W-:Y:S02]  /*42c0*/  SEL R4, R10, R4, !P1 ;  /* 0x000000040a047207 */ /* 0x000fe40004800000 */
[----:B-1----:R-:W-:-:S04]  /*42d0*/  SHF.R.U32.HI R3, RZ, R6, R3 ;  /* 0x00000006ff037219 */ /* 0x002fc80000011603 */
[----:B------:R-:W-:-:S05]  /*42e0*/  SEL R3, R9, R3, !P0 ;  /* 0x0000000309037207 */ /* 0x000fca0004000000 */
[----:B------:R-:W-:-:S04]  /*42f0*/  IMAD.IADD R3, R4, 0x1, -R3 ;  /* 0x0000000104037824 */ /* 0x000fc800078e0a03 */
[----:B------:R-:W-:-:S07]  /*4300*/  IMAD R9, R3, R2, R9 ;  /* 0x0000000203097224 */ /* 0x000fce00078e0209 */
.L_x_78:
[----:B------:R-:W2:Y:S01]  /*4310*/  LDCU UR5, c[0x0][0x38c] ;  /* 0x00007180ff0577ac */ /* 0x000ea20008000800 */
[----:B------:R-:W-:Y:S02]  /*4320*/  PLOP3.LUT P1, PT, PT, PT, PT, 0x80, 0x8 ;  /* 0x000000000008781c */ /* 0x000fe40003f2f070 */
[----:B------:R-:W-:Y:S01]  /*4330*/  SHF.L.U32 R2, R14, 0x1f, RZ ;  /* 0x0000001f0e027819 */ /* 0x000fe200000006ff */
[----:B------:R-:W-:Y:S02]  /*4340*/  ULEA UR12, UR25, UR10, 0x3 ;  /* 0x0000000a190c7291 */ /* 0x000fe4000f8e18ff */
[----:B------:R-:W-:Y:S02]  /*4350*/  ULEA UR13, UR25, UR28, 0x6 ;  /* 0x0000001c190d7291 */ /* 0x000fe4000f8e30ff */
[----:B--2---:R-:W-:-:S06]  /*4360*/  UISETP.GE.AND UP0, UPT, UR5, 0x1, UPT ;  /* 0x000000010500788c */ /* 0x004fcc000bf06270 */
[----:B------:R-:W-:-:S05]  /*4370*/  PLOP3.LUT P0, PT, PT, PT, UP0, 0x80, 0x8 ;  /* 0x000000000008781c */ /* 0x000fca0003f0f008 */
[----:B------:R-:W-:-:S08]  /*4380*/  @UP0 ULEA UR5, UR24, UR10, 0x3 ;  /* 0x0000000a18050291 */ /* 0x000fd0000f8e18ff */
[----:B------:R-:W-:-:S04]  /*4390*/  @P0 SHF.L.U32 R3, R11, 0x1f, RZ ;  /* 0x0000001f0b030819 */ /* 0x000fc800000006ff */
[----:B------:R2:W3:Y:S01]  /*43a0*/  @P0 SYNCS.PHASECHK.TRANS64.TRYWAIT P1, [UR5], R3 ;  /* 0x00000003ff0005a7 */ /* 0x0004e20008021105 */
[----:B------:R-:W4:Y:S01]  /*43b0*/  SYNCS.PHASECHK.TRANS64.TRYWAIT P0, [UR12+0x160], R2 ;  /* 0x00016002ff0075a7 */ /* 0x000f22000800110c */
[----:B--2---:R-:W-:-:S04]  /*43c0*/  LEA.HI R3, R24, R24, RZ, 0x1 ;  /* 0x0000001818037211 */ /* 0x004fc800078f08ff */
[----:B------:R-:W-:-:S05]  /*43d0*/  LOP3.LUT R3, R3, 0x7ffffffe, RZ, 0xc0, !PT ;  /* 0x7ffffffe03037812 */ /* 0x000fca00078ec0ff */
[----:B------:R-:W-:-:S05]  /*43e0*/  IMAD.IADD R3, R24, 0x1, -R3 ;  /* 0x0000000118037824 */ /* 0x000fca00078e0a03 */
[----:B------:R-:W-:-:S13]  /*43f0*/  R2UR UR7, R3 ;  /* 0x00000000030772ca */ /* 0x000fda00000e0000 */
[----:B------:R-:W-:Y:S01]  /*4400*/  ULEA UR7, UR7, UR8, 0x1 ;  /* 0x0000000807077291 */ /* 0x000fe2000f8e08ff */
[----:B---34-:R-:W-:Y:S11]  /*4410*/  @!P0 BRA `(.L_x_79) ;  /* 0x0000004800d08947 */ /* 0x018ff60003800000 */
.L_x_177:
[----:B------:R-:W-:Y:S01]  /*4420*/  IADD3 R13, PT, PT, R13, 0x1, RZ ;  /* 0x000000010d0d7810 */ /* 0x000fe20007ffe0ff */
[----:B------:R-:W-:Y:S06]  /*4430*/  BRA.U !UP0, `(.L_x_80) ;  /* 0x0000000108e07547 */ /* 0x000fec000b800000 */
[----:B------:R-:W-:Y:S02]  /*4440*/  ULOP3.LUT UR5, UR7, 0x80000000, URZ, 0x3c, !UPT ;  /* 0x8000000007057892 */ /* 0x000fe4000f8e3cff */
[----:B------:R-:W-:Y:S02]  /*4450*/  USHF.R.U32.HI UR32, URZ, 0x1a, UR7 ;  /* 0x0000001aff207899 */ /* 0x000fe40008011607 */
[----:B------:R-:W-:Y:S02]  /*4460*/  USHF.R.U32.HI UR30, URZ, 0x1a, UR5 ;  /* 0x0000001aff1e7899 */ /* 0x000fe40008011605 */
[----:B------:R-:W-:Y:S02]  /*4470*/  ULOP3.LUT UR32, UR32, 0x30, URZ, 0xc0, !UPT ;  /* 0x0000003020207892 */ /* 0x000fe4000f8ec0ff */
[----:B------:R-:W-:Y:S02]  /*4480*/  ULOP3.LUT UR30, UR30, 0x30, URZ, 0xc0, !UPT ;  /* 0x000000301e1e7892 */ /* 0x000fe4000f8ec0ff */
[----:B------:R-:W-:-:S02]  /*4490*/  ULOP3.LUT UR32, UR32, 0x480, URZ, 0xfc, !UPT ;  /* 0x0000048020207892 */ /* 0x000fc4000f8efcff */
[----:B------:R-:W-:Y:S02]  /*44a0*/  ULOP3.LUT UR30, UR30, 0x480, URZ, 0xfc, !UPT ;  /* 0x000004801e1e7892 */ /* 0x000fe4000f8efcff */
[----:B------:R-:W-:Y:S02]  /*44b0*/  UPRMT UR33, UR32, 0x5410, UR27 ;  /* 0x0000541020217896 */ /* 0x000fe4000800001b */
[----:B------:R-:W-:Y:S01]  /*44c0*/  UPRMT UR31, UR30, 0x5410, UR26 ;  /* 0x000054101e1f7896 */ /* 0x000fe2000800001a */
[----:B------:R-:W-:Y:S01]  /*44d0*/  UMOV UR23, URZ ;  /* 0x000000ff00177c82 */ /* 0x000fe20008000000 */
[----:B------:R-:W-:Y:S01]  /*44e0*/  UMOV UR22, UR15 ;  /* 0x0000000f00167c82 */ /* 0x000fe20008000000 */
[----:B------:R-:W-:Y:S01]  /*44f0*/  UMOV UR21, UR9 ;  /* 0x0000000900157c82 */ /* 0x000fe20008000000 */
[----:B------:R-:W-:Y:S01]  /*4500*/  UMOV UR20, UR24 ;  /* 0x0000001800147c82 */ /* 0x000fe20008000000 */
[----:B------:R-:W-:Y:S01]  /*4510*/  UMOV UR32, URZ ;  /* 0x000000ff00207c82 */ /* 0x000fe20008000000 */
[----:B------:R-:W-:-:S06]  /*4520*/  UMOV UR30, URZ ;  /* 0x000000ff001e7c82 */ /* 0x000fcc0008000000 */
.L_x_83:
[----:B------:R-:W-:Y:S02]  /*4530*/  UIADD3 UR22, UPT, UPT, UR22, 0x1, URZ ;  /* 0x0000000116167890 */ /* 0x000fe4000fffe0ff */
[----:B---3--:R-:W-:Y:S02]  /*4540*/  ULEA UR11, UR20, UR10, 0x3 ;  /* 0x0000000a140b7291 */ /* 0x008fe4000f8e18ff */
[----:B------:R-:W-:Y:S01]  /*4550*/  UISETP.NE.AND UP0, UPT, UR22, URZ, UPT ;  /* 0x000000ff1600728c */ /* 0x000fe2000bf05270 */
[----:B----4-:R-:W-:Y:S10]  /*4560*/  @P1 BRA `(.L_x_81) ;  /* 0x00000000000c1947 */ /* 0x010ff40003800000 */
[----:B--2---:R-:W-:Y:S04]  /*4570*/  SHF.L.U32 R3, R11, 0x1f, RZ ;  /* 0x0000001f0b037819 */ /* 0x004fe800000006ff */
[----:B------:R-:W2:Y:S02]  /*4580*/  SYNCS.PHASECHK.TRANS64.TRYWAIT P0, [UR11], R3 ;  /* 0x00000003ff0075a7 */ /* 0x000ea4000800110b */
[----:B--2---:R-:W-:Y:S05]  /*4590*/  @!P0 BRA `(.L_x_82) ;  /* 0x0000004800888947 */ /* 0x004fea0003800000 */
.L_x_81:
[----:B------:R-:W-:Y:S01]  /*45a0*/  UISETP.NE.AND UP1, UPT, UR21, 0x1, UPT ;  /* 0x000000011500788c */ /* 0x000fe2000bf25270 */
[----:B------:R-:W-:Y:S01]  /*45b0*/  PLOP3.LUT P1, PT, PT, PT, PT, 0x80, 0x8 ;  /* 0x000000000008781c */ /* 0x000fe20003f2f070 */
[----:B------:R-:W-:Y:S02]  /*45c0*/  UIADD3 UR24, UPT, UPT, UR20, 0x1, URZ ;  /* 0x0000000114187890 */ /* 0x000fe4000fffe0ff */
[----:B------:R-:W-:Y:S02]  /*45d0*/  ULEA UR36, UR20, UR17, 0x8 ;  /* 0x0000001114247291 */ /* 0x000fe4000f8e40ff */
[----:B------:R-:W-:Y:S01]  /*45e0*/  UISETP.NE.AND UP2, UPT, UR24, 0xf, UPT ;  /* 0x0000000f1800788c */ /* 0x000fe2000bf45270 */
[----:B------:R-:W-:Y:S01]  /*45f0*/  PLOP3.LUT P0, PT, PT, PT, UP1, 0x80, 0x8 ;  /* 0x000000000008781c */ /* 0x000fe20003f0f018 */
[----:B------:R-:W-:Y:S02]  /*4600*/  ULEA UR38, UR20, UR18, 0x5 ;  /* 0x0000001214267291 */ /* 0x000fe4000f8e28ff */
[----:B------:R-:W-:Y:S02]  /*4610*/  USEL UR34, URZ, 0x1, UP2 ;  /* 0x00000001ff227887 */ /* 0x000fe40009000000 */
[----:B------:R-:W-:Y:S02]  /*4620*/  USEL UR24, UR24, URZ, UP2 ;  /* 0x000000ff18187287 */ /* 0x000fe40009000000 */
[----:B------:R-:W-:Y:S02]  /*4630*/  ULEA UR40, UR20, UR19, 0x5 ;  /* 0x0000001314287291 */ /* 0x000fe4000f8e28ff */
[----:B------:R-:W-:Y:S01]  /*4640*/  @UP1 ULEA UR29, UR24, UR10, 0x3 ;  /* 0x0000000a181d1291 */ /* 0x000fe2000f8e18ff */
[----:B------:R-:W-:Y:S01]  /*4650*/  LOP3.LUT R11, R11, UR34, RZ, 0x3c, !PT ;  /* 0x000000220b0b7c12 */ /* 0x000fe2000f8e3cff */
[----:B------:R-:W-:Y:S02]  /*4660*/  ULEA UR34, UR20, UR16, 0x9 ;  /* 0x0000001014227291 */ /* 0x000fe4000f8e48ff */
[----:B------:R-:W-:Y:S01]  /*4670*/  UISETP.NE.U32.AND UP1, UPT, UR23, URZ, UPT ;  /* 0x000000ff1700728c */ /* 0x000fe2000bf25070 */
[----:B--2---:R-:W-:Y:S01]  /*4680*/  @P0 SHF.L.U32 R2, R11, 0x1f, RZ ;  /* 0x0000001f0b020819 */ /* 0x004fe200000006ff */
[----:B------:R-:W-:Y:S02]  /*4690*/  UIADD3 UR44, UPT, UPT, UR36, 0x2, URZ ;  /* 0x00000002242c7890 */ /* 0x000fe4000fffe0ff */
[----:B------:R-:W-:Y:S01]  /*46a0*/  UIADD3 UR42, UPT, UPT, UR34, 0x2, URZ ;  /* 0x00000002222a7890 */ /* 0x000fe2000fffe0ff */
[----:B------:R3:W4:Y:S01]  /*46b0*/  @P0 SYNCS.PHASECHK.TRANS64.TRYWAIT P1, [UR29], R2 ;  /* 0x00000002ff0005a7 */ /* 0x000722000802111d */
[----:B------:R-:W-:Y:S02]  /*46c0*/  UIADD3 UR11, UPT, UPT, UR11, 0x78, URZ ;  /* 0x000000780b0b7890 */ /* 0x000fe4000fffe0ff */
[----:B------:R-:W-:Y:S01]  /*46d0*/  UIADD3 UR21, UPT, UPT, UR21, -0x1, URZ ;  /* 0xffffffff15157890 */ /* 0x000fe2000fffe0ff */
[----:B------:R-:W-:Y:S01]  /*46e0*/  UMOV UR39, 0x4008 ;  /* 0x0000400800277882 */ /* 0x000fe20000000000 */
[----:B------:R-:W-:Y:S01]  /*46f0*/  UMOV UR41, 0x4008 ;  /* 0x0000400800297882 */ /* 0x000fe20000000000 */
[----:B------:R3:W-:Y:S01]  /*4700*/  UTCCP.T.S.4x32dp128bit tmem[UR28+0x80], gdesc[UR38] ;  /* 0x000080261c0079e7 */ /* 0x0007e20009100000 */
[----:B------:R3:W-:Y:S01]  /*4710*/  UTCCP.T.S.4x32dp128bit tmem[UR28+0x84], gdesc[UR40] ;  /* 0x000084281c0079e7 */ /* 0x0007e20009100000 */
[----:B------:R-:W-:Y:S01]  /*4720*/  UMOV UR37, 0x80004020 ;  /* 0x8000402000257882 */ /* 0x000fe20000000000 */
[----:B------:R-:W-:Y:S01]  /*4730*/  UMOV UR35, 0x80004020 ;  /* 0x8000402000237882 */ /* 0x000fe20000000000 */
[----:B------:R-:W-:Y:S01]  /*4740*/  UMOV UR45, 0x80004020 ;  /* 0x80004020002d7882 */ /* 0x000fe20000000000 */
[----:B------:R3:W-:Y:S01]  /*4750*/  UTCOMMA gdesc[UR34], gdesc[UR36], tmem[UR13], tmem[UR32], idesc[UR33], tmem[UR6], UP1 ;  /* 0xc0062024220075ea */ /* 0x0007e2000880000d */
[----:B------:R-:W-:Y:S01]  /*4760*/  UMOV UR43, 0x80004020 ;  /* 0x80004020002b7882 */ /* 0x000fe20000000000 */
[----:B------:R-:W-:Y:S01]  /*4770*/  UMOV UR23, 0x1 ;  /* 0x0000000100177882 */ /* 0x000fe20000000000 */
[----:B------:R3:W-:Y:S01]  /*4780*/  UTCOMMA gdesc[UR42], gdesc[UR44], tmem[UR13], tmem[UR30], idesc[UR31], tmem[UR4], UPT ;  /* 0xc0041e2c2a0075ea */ /* 0x0007e2000b80000d */
[----:B------:R3:W-:Y:S01]  /*4790*/  UTCBAR.MULTICAST [UR11], URZ, UR14 ;  /* 0x000000ff0b0073e9 */ /* 0x0007e2000800080e */
[----:B------:R-:W-:Y:S01]  /*47a0*/  UMOV UR20, UR24 ;  /* 0x0000001800147c82 */ /* 0x000fe20008000000 */
[----:B------:R-:W-:Y:S05]  /*47b0*/  BRA.U UP0, `(.L_x_83) ;  /* 0xfffffffd005c7547 */ /* 0x000fea000b83ffff */
.L_x_80:
[----:B------:R-:W-:Y:S01]  /*47c0*/  UIADD3 UR25, UPT, UPT, UR25, 0x1, URZ ;  /* 0x0000000119197890 */ /* 0x000fe2000fffe0ff */
[----:B------:R-:W-:Y:S01]  /*47d0*/  ISETP.NE.AND P0, PT, R13, 0x2, PT ;  /* 0x000000020d00780c */ /* 0x000fe20003f05270 */
[----:B------:R-:W-:Y:S01]  /*47e0*/  UIADD3 UR12, UPT, UPT, UR12, 0x150, URZ ;  /* 0x000001500c0c7890 */ /* 0x000fe2000fffe0ff */
[----:B------:R-:W-:Y:S01]  /*47f0*/  IMAD.IADD R24, R9, 0x1, R86 ;  /* 0x0000000109187824 */ /* 0x000fe200078e0256 */
[----:B------:R-:W-:Y:S01]  /*4800*/  UISETP.NE.AND UP0, UPT, UR25, 0x2, UPT ;  /* 0x000000021900788c */ /* 0x000fe2000bf05270 */
[----:B--23--:R-:W-:Y:S02]  /*4810*/  SEL R2, RZ, 0x1, P0 ;  /* 0x00000001ff027807 */ /* 0x00cfe40000000000 */
[----:B------:R-:W-:Y:S01]  /*4820*/  SEL R13, R13, RZ, P0 ;  /* 0x000000ff0d0d7207 */ /* 0x000fe20000000000 */
[----:B------:R-:W-:Y:S01]  /*4830*/  USEL UR5, URZ, 0x1, UP0 ;  /* 0x00000001ff057887 */ /* 0x000fe20008000000 */
[----:B------:R-:W-:Y:S01]  /*4840*/  LOP3.LUT R12, R12, R2, RZ, 0x3c, !PT ;  /* 0x000000020c0c7212 */ /* 0x000fe200078e3cff */
[----:B------:R-:W-:Y:S01]  /*4850*/  USEL UR25, UR25, URZ, UP0 ;  /* 0x000000ff19197287 */ /* 0x000fe20008000000 */
[----:B------:R2:W-:Y:S03]  /*4860*/  UTCBAR [UR12], URZ ;  /* 0x000000ff0c0073e9 */ /* 0x0005e600080000ff */
[----:B------:R-:W-:Y:S01]  /*4870*/  LOP3.LUT R14, R14, UR5, RZ, 0x3c, !PT ;  /* 0x000000050e0e7c12 */ /* 0x000fe2000f8e3cff */
[----:B------:R-:W-:Y:S07]  /*4880*/  @P3 BRA `(.L_x_84) ;  /* 0xfffffff400543947 */ /* 0x000fee000383ffff */
[----:B------:R-:W3:Y:S01]  /*4890*/  S2UR UR4, SR_CgaCtaId ;  /* 0x00000000000479c3 */ /* 0x000ee20000008800 */
[----:B------:R-:W-:Y:S01]  /*48a0*/  ELECT P0, URZ, PT ;  /* 0x0000000000ff782f */ /* 0x000fe20003800000 */
[----:B-1----:R-:W-:Y:S01]  /*48b0*/  IMAD.MOV.U32 R0, RZ, RZ, 0x1 ;  /* 0x00000001ff007424 */ /* 0x002fe200078e00ff */
[----:B------:R-:W-:Y:S01]  /*48c0*/  UIADD3 UR10, UPT, UPT, UR10, 0x160, URZ ;  /* 0x000001600a0a7890 */ /* 0x000fe2000fffe0ff */
[----:B------:R-:W-:Y:S01]  /*48d0*/  SHF.L.U32 R2, R14, 0x1f, RZ ;  /* 0x0000001f0e027819 */ /* 0x000fe200000006ff */
[----:B------:R-:W-:-:S03]  /*48e0*/  UMOV UR5, 0x40 ;  /* 0x0000004000057882 */ /* 0x000fc60000000000 */
[----:B------:R-:W-:Y:S01]  /*48f0*/  UVIRTCOUNT.DEALLOC.SMPOOL 0x80 ;  /* 0x000000800000784c */ /* 0x000fe20000000000 */
[----:B---3--:R-:W-:Y:S02]  /*4900*/  ULEA UR4, UR4, UR5, 0x18 ;  /* 0x0000000504047291 */ /* 0x008fe4000f8ec0ff */
[----:B------:R-:W-:-:S07]  /*4910*/  ULEA UR5, UR25, UR10, 0x3 ;  /* 0x0000000a19057291 */ /* 0x000fce000f8e18ff */
[----:B------:R1:W-:Y:S02]  /*4920*/  @P0 STS.U8 [UR4+0x1c], R0 ;  /* 0x00001c00ff000988 */ /* 0x0003e40008000004 */
[----:B------:R-:W3:Y:S02]  /*4930*/  SYNCS.PHASECHK.TRANS64.TRYWAIT P0, [UR5], R2 ;  /* 0x00000002ff0075a7 */ /* 0x000ee40008001105 */
[----:B-1-3--:R-:W-:Y:S05]  /*4940*/  @!P0 BRA `(.L_x_85) ;  /* 0x0000004400b48947 */ /* 0x00afea0003800000 */
.L_x_180:
        /* <DEDUP_REMOVED lines=9> */
.L_x_182:
[----:B------:R-:W-:Y:S01]  /*49e0*/  NOP ;  /* 0x0000000000007918 */ /* 0x000fe20000000000 */
[----:B-1----:R-:W1:Y:S01]  /*49f0*/  LDS R0, [UR4+0x14] ;  /* 0x00001404ff007984 */ /* 0x002e620008000800 */
[----:B------:R-:W-:Y:S01]  /*4a00*/  ULOP3.LUT UR6, UR28, 0xffff, URZ, 0xc0, !UPT ;  /* 0x0000ffff1c067892 */ /* 0x000fe2000f8ec0ff */
[----:B------:R-:W-:Y:S01]  /*4a10*/  UMOV UR8, 0xffff ;  /* 0x0000ffff00087882 */ /* 0x000fe20000000000 */
[----:B------:R-:W-:Y:S02]  /*4a20*/  UMOV UR5, 0x1 ;  /* 0x0000000100057882 */ /* 0x000fe40000000000 */
[----:B------:R-:W-:-:S04]  /*4a30*/  USHF.R.U32.HI UR6, URZ, 0x5, UR6 ;  /* 0x00000005ff067899 */ /* 0x000fc80008011606 */
[----:B------:R-:W-:Y:S02]  /*4a40*/  USHF.L.U32 UR8, UR8, UR6, URZ ;  /* 0x0000000608087299 */ /* 0x000fe400080006ff */
[----:B------:R-:W-:-:S04]  /*4a50*/  USHF.L.U32 UR5, UR5, UR6, URZ ;  /* 0x0000000605057299 */ /* 0x000fc800080006ff */
[----:B-1----:R-:W-:-:S04]  /*4a60*/  LOP3.LUT R0, R0, UR8, RZ, 0xc0, !PT ;  /* 0x0000000800007c12 */ /* 0x002fc8000f8ec0ff */
[----:B------:R-:W-:-:S13]  /*4a70*/  ISETP.NE.AND P0, PT, R0, UR8, PT ;  /* 0x0000000800007c0c */ /* 0x000fda000bf05270 */
[----:B------:R-:W-:Y:S05]  /*4a80*/  @P0 BRA `(.L_x_87) ;  /* 0x0000000000580947 */ /* 0x000fea0003800000 */
[----:B------:R-:W1:Y:S02]  /*4a90*/  LDS R0, [UR4+0x18] ;  /* 0x00001804ff007984 */ /* 0x000e640008000800 */
[----:B-1----:R-:W-:-:S04]  /*4aa0*/  LOP3.LUT R0, R0, UR5, RZ, 0xc0, !PT ;  /* 0x0000000500007c12 */ /* 0x002fc8000f8ec0ff */
[----:B------:R-:W-:-:S13]  /*4ab0*/  ISETP.NE.AND P0, PT, R0, UR5, PT ;  /* 0x0000000500007c0c */ /* 0x000fda000bf05270 */
[----:B------:R-:W-:Y:S05]  /*4ac0*/  @P0 BRA `(.L_x_88) ;  /* 0x00000000003c0947 */ /* 0x000fea0003800000 */
[----:B------:R-:W1:Y:S01]  /*4ad0*/  S2R R2, SR_LANEID ;  /* 0x0000000000027919 */ /* 0x000e620000000000 */
[----:B------:R-:W-:Y:S01]  /*4ae0*/  ULOP3.LUT UR8, URZ, UR8, URZ, 0x33, !UPT ;  /* 0x00000008ff087292 */ /* 0x000fe2000f8e33ff */
[----:B------:R-:W-:Y:S02]  /*4af0*/  VOTEU.ANY UR7, UPT, PT ;  /* 0x0000000000077886 */ /* 0x000fe400038e0100 */
[----:B------:R-:W-:-:S03]  /*4b00*/  UFLO.U32 UR7, UR7 ;  /* 0x00000007000772bd */ /* 0x000fc600080e0000 */
[----:B------:R-:W-:-:S04]  /*4b10*/  IMAD.U32 R0, RZ, RZ, UR8 ;  /* 0x00000008ff007e24 */ /* 0x000fc8000f8e00ff */
[----:B------:R3:W2:Y:S02]  /*4b20*/  REDUX UR6, R0 ;  /* 0x00000000000673c4 */ /* 0x0006a40000000000 */
[----:B------:R1:W-:Y:S02]  /*4b30*/  UTCATOMSWS.AND URZ, UR8 ;  /* 0x0000000800ff79e3 */ /* 0x0003e40008000000 */
[----:B-1----:R-:W-:Y:S02]  /*4b40*/  ISETP.EQ.U32.AND P0, PT, R2, UR7, PT ;  /* 0x0000000702007c0c */ /* 0x002fe4000bf02070 */
[----:B---3--:R-:W-:Y:S02]  /*4b50*/  LOP3.LUT R0, RZ, UR5, RZ, 0x33, !PT ;  /* 0x00000005ff007c12 */ /* 0x008fe4000f8e33ff */
[----:B--2---:R-:W-:Y:S02]  /*4b60*/  MOV R2, UR6 ;  /* 0x0000000600027c02 */ /* 0x004fe40008000f00 */
[----:B------:R-:W1:Y:S07]  /*4b70*/  REDUX UR5, R0 ;  /* 0x00000000000573c4 */ /* 0x000e6e0000000000 */
[----:B------:R2:W-:Y:S01]  /*4b80*/  @P0 ATOMS.AND RZ, [UR4+0x14], R2 ;  /* 0x00001402ffff098c */ /* 0x0005e2000a800004 */
[----:B-1----:R-:W-:-:S05]  /*4b90*/  IMAD.U32 R0, RZ, RZ, UR5 ;  /* 0x00000005ff007e24 */ /* 0x002fca000f8e00ff */
[----:B------:R2:W-:Y:S01]  /*4ba0*/  @P0 ATOMS.AND RZ, [UR4+0x18], R0 ;  /* 0x00001800ffff098c */ /* 0x0005e2000a800004 */
[----:B------:R-:W-:Y:S05]  /*4bb0*/  BRA `(.L_x_89) ;  /* 0x0000000000147947 */ /* 0x000fea0003800000 */
.L_x_88:
[----:B------:R-:W-:Y:S02]  /*4bc0*/  MOV R2, 0x4be0 ;  /* 0x00004be000027802 */ /* 0x000fe40000000f00 */
[----:B--2-45:R-:W-:Y:S05]  /*4bd0*/  CALL.REL.NOINC `($__internal_0_$__cuda_sm10x_tcgen05_guardrail_trap_col_being_dealloced_not_returned_by_alloc) ;  /* 0x00000048001c7944 */ /* 0x034fea0003c00000 */
[----:B------:R-:W-:Y:S05]  /*4be0*/  BRA `(.L_x_89) ;  /* 0x0000000000087947 */ /* 0x000fea0003800000 */
.L_x_87:
[----:B------:R-:W-:Y:S02]  /*4bf0*/  MOV R2, 0x4c10 ;  /* 0x00004c1000027802 */ /* 0x000fe40000000f00 */
[----:B--2-45:R-:W-:Y:S05]  /*4c00*/  CALL.REL.NOINC `($__internal_2_$__cuda_sm10x_tcgen05_guardrail_trap_unallocated_columns_being_dealloced) ;  /* 0x0000004800287944 */ /* 0x034fea0003c00000 */
.L_x_89:
[----:B------:R-:W-:Y:S01]  /*4c10*/  NOP ;  /* 0x0000000000007918 */ /* 0x000fe20000000000 */
[----:B------:R-:W-:Y:S05]  /*4c20*/  EXIT ;  /* 0x000000000000794d */ /* 0x000fea0003800000 */
.L_x_71:
[----:B------:R-:W-:-:S09]  /*4c30*/  UISETP.NE.OR UP4, UPT, UR6, 0x3, !UP4 ;  /* 0x000000030600788c */ /* 0x000fd2000e785670 */
[----:B------:R-:W-:Y:S05]  /*4c40*/  BRA.U UP4, `(.L_x_90) ;  /* 0x0000000d049c7547 */ /* 0x000fea000b800000 */
[----:B------:R-:W1:Y:S01]  /*4c50*/  LDC R0, c[0x0][0xf30] ;  /* 0x0003cc00ff007b82 */ /* 0x000e620000000800 */
[----:B------:R-:W-:Y:S01]  /*4c60*/  IMAD.MOV.U32 R34, RZ, RZ, 0x1 ;  /* 0x00000001ff227424 */ /* 0x000fe200078e00ff */
[----:B------:R-:W-:Y:S01]  /*4c70*/  CS2R R30, SRZ ;  /* 0x00000000001e7805 */ /* 0x000fe2000001ff00 */
[----:B------:R-:W-:Y:S01]  /*4c80*/  IMAD.MOV.U32 R28, RZ, RZ, 0x2000 ;  /* 0x00002000ff1c7424 */ /* 0x000fe200078e00ff */
[----:B------:R-:W-:Y:S01]  /*4c90*/  UMOV UR4, 0x400 ;  /* 0x0000040000047882 */ /* 0x000fe20000000000 */
[----:B------:R-:W-:Y:S02]  /*4ca0*/  UPLOP3.LUT UP0, UPT, UPT, UPT, UPT, 0x40, 0x4 ;  /* 0x000000000004789c */ /* 0x000fe40003f0e870 */
[----:B------:R-:W-:Y:S01]  /*4cb0*/  ULEA UR4, UR45, UR4, 0x18 ;  /* 0x000000042d047291 */ /* 0x000fe2000f8ec0ff */
[----:B------:R-:W2:Y:S01]  /*4cc0*/  LDC R27, c[0x0][0x370] ;  /* 0x0000dc00ff1b7b82 */ /* 0x000ea20000000800 */
[----:B------:R-:W-:-:S07]  /*4cd0*/  UMOV UR8, URZ ;  /* 0x000000ff00087c82 */ /* 0x000fce0008000000 */
[----:B------:R-:W4:Y:S08]  /*4ce0*/  LDC R3, c[0x0][0xf0c] ;  /* 0x0003c300ff037b82 */ /* 0x000f300000000800 */
[----:B------:R-:W2:Y:S01]  /*4cf0*/  LDC R25, c[0x0][0xf20] ;  /* 0x0003c800ff197b82 */ /* 0x000ea20000000800 */
[----:B-1----:R-:W-:-:S07]  /*4d00*/  ISETP.NE.AND P1, PT, R0, 0x1, PT ;  /* 0x000000010000780c */ /* 0x002fce0003f25270 */
[----:B------:R-:W1:Y:S08]  /*4d10*/  LDC.64 R32, c[0x0][0x348] ;  /* 0x0000d200ff207b82 */ /* 0x000e700000000a00 */
[----:B------:R-:W1:Y:S08]  /*4d20*/  LDC.64 R18, c[0x0][0xf10] ;  /* 0x0003c400ff127b82 */ /* 0x000e700000000a00 */
[----:B------:R-:W1:Y:S08]  /*4d30*/  LDC.64 R6, c[0x0][0xf18] ;  /* 0x0003c600ff067b82 */ /* 0x000e700000000a00 */
[----:B------:R-:W1:Y:S08]  /*4d40*/  LDC.64 R14, c[0x0][0xc88] ;  /* 0x00032200ff0e7b82 */ /* 0x000e700000000a00 */
[----:B------:R-:W1:Y:S08]  /*4d50*/  LDC.64 R4, c[0x0][0xf28] ;  /* 0x0003ca00ff047b82 */ /* 0x000e700000000a00 */
[----:B------:R-:W1:Y:S08]  /*4d60*/  LDC.64 R16, c[0x0][0xc90] ;  /* 0x00032400ff107b82 */ /* 0x000e700000000a00 */
[----:B--2-4-:R-:W1:Y:S02]  /*4d70*/  LDC R26, c[0x0][0x374] ;  /* 0x0000dd00ff1a7b82 */ /* 0x014e640000000800 */
.L_x_99:
[C---:B------:R-:W-:Y:S02]  /*4d80*/  LEA R0, R31.reuse, UR4, 0x3 ;  /* 0x000000041f007c11 */ /* 0x040fe4000f8e18ff */
[----:B------:R-:W-:Y:S02]  /*4d90*/  SHF.L.U32 R2, R30, 0x1f, RZ ;  /* 0x0000001f1e027819 */ /* 0x000fe400000006ff */
[----:B------:R-:W-:Y:S02]  /*4da0*/  LEA R20, R31, UR4, 0x4 ;  /* 0x000000041f147c11 */ /* 0x000fe4000f8e20ff */
[----:B--2---:R-:W2:Y:S02]  /*4db0*/  SYNCS.PHASECHK.TRANS64.TRYWAIT P0, [R0+URZ+0x130], R2 ;  /* 0x00013002000075a7 */ /* 0x004ea400080011ff */
[----:B--2---:R-:W-:Y:S05]  /*4dc0*/  @!P0 BRA `(.L_x_91) ;  /* 0x0000004000c48947 */ /* 0x004fea0003800000 */
.L_x_183:
[----:B---3--:R-:W-:Y:S01]  /*4dd0*/  ISETP.GE.AND P0, PT, R40, 0x1, PT ;  /* 0x000000012800780c */ /* 0x008fe20003f06270 */
[----:B------:R-:W3:Y:S01]  /*4de0*/  LDS.128 R20, [R20+0x1a0] ;  /* 0x0001a00014147984 */ /* 0x000ee20000000c00 */
[----:B--2---:R-:W-:Y:S01]  /*4df0*/  VIADD R0, R0, 0x140 ;  /* 0x0000014000007836 */ /* 0x004fe20000000000 */
[----:B------:R-:W-:Y:S01]  /*4e00*/  @!PT LDS RZ, [RZ] ;  /* 0x00000000fffff984 */ /* 0x000fe20000000800 */
[----:B------:R-:W-:Y:S01]  /*4e10*/  @!PT LDS RZ, [RZ] ;  /* 0x00000000fffff984 */ /* 0x000fe20000000800 */
[----:B------:R-:W-:Y:S01]  /*4e20*/  @!PT LDS RZ, [RZ] ;  /* 0x00000000fffff984 */ /* 0x000fe20000000800 */
[----:B------:R-:W-:Y:S01]  /*4e30*/  @!PT LDS RZ, [RZ] ;  /* 0x00000000fffff984 */ /* 0x000fe20000000800 */
[----:B------:R2:W-:Y:S06]  /*4e40*/  MEMBAR.ALL.CTA ;  /* 0x0000000000007992 */ /* 0x0005ec0000008000 */
[----:B--2---:R-:W2:Y:S01]  /*4e50*/  FENCE.VIEW.ASYNC.S ;  /* 0x00000000000073c6 */ /* 0x004ea20000000000 */
[----:B------:R-:W-:Y:S04]  /*4e60*/  PRMT R0, RZ, 0x654, R0 ;  /* 0x00000654ff007816 */ /* 0x000fe80000000000 */
[----:B--2---:R2:W-:Y:S01]  /*4e70*/  SYNCS.ARRIVE.TRANS64.RED.A1T0 RZ, [R0+URZ], RZ ;  /* 0x000000ff00ff79a7 */ /* 0x0045e200081004ff */
[----:B---3--:R-:W-:Y:S11]  /*4e80*/  LOP3.LUT P3, RZ, R22, 0x1, RZ, 0xc0, !PT ;  /* 0x0000000116ff7812 */ /* 0x008ff6000786c0ff */
[----:B------:R-:W-:Y:S02]  /*4e90*/  @!UPT UIADD3 URZ, UPT, UPT, URZ, URZ, URZ ;  /* 0x000000fffffff290 */ /* 0x000fe4000fffe0ff */
[----:B------:R-:W-:Y:S02]  /*4ea0*/  @P3 MOV R11, R20 ;  /* 0x00000014000b3202 */ /* 0x000fe40000000f00 */
[----:B------:R-:W-:Y:S01]  /*4eb0*/  @P3 LOP3.LUT R10, R21, 0xffff, RZ, 0xc0, !PT ;  /* 0x0000ffff150a3812 */ /* 0x000fe200078ec0ff */
[----:B--2---:R-:W-:Y:S06]  /*4ec0*/  @!P0 BRA `(.L_x_92) ;  /* 0x0000000000a48947 */ /* 0x004fec0003800000 */
[----:B-1----:R-:W-:Y:S01]  /*4ed0*/  IMAD.HI.U32 R0, R26, R7, RZ ;  /* 0x000000071a007227 */ /* 0x002fe200078e00ff */
[----:B------:R-:W-:Y:S02]  /*4ee0*/  ISETP.NE.AND P0, PT, R6, 0x1, PT ;  /* 0x000000010600780c */ /* 0x000fe40003f05270 */
[----:B------:R-:W-:Y:S01]  /*4ef0*/  ISETP.NE.AND P2, PT, R40, 0x1, PT ;  /* 0x000000012800780c */ /* 0x000fe20003f45270 */
[----:B------:R-:W-:Y:S01]  /*4f00*/  IMAD.HI.U32 R9, R27, R18, RZ ;  /* 0x000000121b097227 */ /* 0x000fe200078e00ff */
[----:B------:R-:W-:Y:S02]  /*4f10*/  SHF.R.U32.HI R0, RZ, R25, R0 ;  /* 0x00000019ff007219 */ /* 0x000fe40000011600 */
[----:B------:R-:W-:Y:S01]  /*4f20*/  ISETP.NE.AND P4, PT, R3, 0x1, PT ;  /* 0x000000010300780c */ /* 0x000fe20003f85270 */
[----:B------:R-:W-:Y:S01]  /*4f30*/  IMAD.HI.U32 R13, R10, R7, RZ ;  /* 0x000000070a0d7227 */ /* 0x000fe200078e00ff */
[----:B------:R-:W-:Y:S02]  /*4f40*/  SHF.R.U32.HI R9, RZ, R19, R9 ;  /* 0x00000013ff097219 */ /* 0x000fe40000011609 */
[----:B------:R-:W-:Y:S01]  /*4f50*/  SEL R0, R26, R0, !P0 ;  /* 0x000000001a007207 */ /* 0x000fe20004000000 */
[----:B------:R-:W-:Y:S01]  /*4f60*/  IMAD.HI.U32 R12, R11, R18, RZ ;  /* 0x000000120b0c7227 */ /* 0x000fe200078e00ff */
[----:B------:R-:W-:Y:S03]  /*4f70*/  SEL R9, R27, R9, !P4 ;  /* 0x000000091b097207 */ /* 0x000fe60006000000 */
[-C--:B------:R-:W-:Y:S01]  /*4f80*/  IMAD.HI.U32 R8, R0, R4.reuse, RZ ;  /* 0x0000000400087227 */ /* 0x080fe200078e00ff */
[----:B------:R-:W-:Y:S03]  /*4f90*/  SHF.R.U32.HI R12, RZ, R19, R12 ;  /* 0x00000013ff0c7219 */ /* 0x000fe6000001160c */
[----:B------:R-:W-:Y:S01]  /*4fa0*/  IMAD.HI.U32 R2, R9, R4, RZ ;  /* 0x0000000409027227 */ /* 0x000fe200078e00ff */
[----:B------:R-:W-:Y:S02]  /*4fb0*/  @P2 SHF.R.U32.HI R0, RZ, R5, R8 ;  /* 0x00000005ff002219 */ /* 0x000fe40000011608 */
[----:B------:R-:W-:Y:S02]  /*4fc0*/  SHF.R.U32.HI R8, RZ, R25, R13 ;  /* 0x00000019ff087219 */ /* 0x000fe4000001160d */
[----:B------:R-:W-:Y:S01]  /*4fd0*/  @P2 SHF.R.U32.HI R9, RZ, R5, R2 ;  /* 0x00000005ff092219 */ /* 0x000fe20000011602 */
[----:B------:R-:W-:Y:S01]  /*4fe0*/  IMAD R0, R40, R0, RZ ;  /* 0x0000000028007224 */ /* 0x000fe200078e02ff */
[----:B------:R-:W-:Y:S02]  /*4ff0*/  SEL R8, R10, R8, !P0 ;  /* 0x000000080a087207 */ /* 0x000fe40004000000 */
[----:B------:R-:W-:Y:S01]  /*5000*/  SEL R2, R11, R12, !P4 ;  /* 0x0000000c0b027207 */ /* 0x000fe20006000000 */
[----:B------:R-:W-:Y:S01]  /*5010*/  IMAD R12, R40, R9, RZ ;  /* 0x00000009280c7224 */ /* 0x000fe200078e02ff */
[C---:B------:R-:W-:Y:S01]  /*5020*/  ISETP.GE.AND P0, PT, R8.reuse, R0, PT ;  /* 0x000000000800720c */ /* 0x040fe20003f06270 */
[----:B------:R-:W-:Y:S03]  /*5030*/  IMAD.HI.U32 R0, R8, R4, RZ ;  /* 0x0000000408007227 */ /* 0x000fe600078e00ff */
[----:B------:R-:W-:Y:S02]  /*5040*/  ISETP.GE.OR P0, PT, R2, R12, P0 ;  /* 0x0000000c0200720c */ /* 0x000fe40000706670 */
[-C--:B------:R-:W-:Y:S04]  /*5050*/  SHF.R.U32.HI R0, RZ, R5.reuse, R0 ;  /* 0x00000005ff007219 */ /* 0x080fe80000011600 */
[----:B------:R-:W-:Y:S05]  /*5060*/  SEL R13, R8, R0, !P2 ;  /* 0x00000000080d7207 */ /* 0x000fea0005000000 */
[----:B------:R-:W-:Y:S02]  /*5070*/  IMAD.MOV R12, RZ, RZ, -R13 ;  /* 0x000000ffff0c7224 */ /* 0x000fe400078e0a0d */
[----:B------:R-:W-:Y:S04]  /*5080*/  @!P0 IMAD.HI.U32 R0, R2, R4, RZ ;  /* 0x0000000402008227 */ /* 0x000fe800078e00ff */
[----:B------:R-:W-:Y:S01]  /*5090*/  IMAD R12, R40, R12, R8 ;  /* 0x0000000c280c7224 */ /* 0x000fe200078e0208 */
[----:B------:R-:W-:Y:S04]  /*50a0*/  @!P0 SHF.R.U32.HI R0, RZ, R5, R0 ;  /* 0x00000005ff008219 */ /* 0x000fe80000011600 */
[----:B------:R-:W-:Y:S04]  /*50b0*/  @!P0 SEL R0, R2, R0, !P2 ;  /* 0x0000000002008207 */ /* 0x000fe80005000000 */
[----:B------:R-:W-:Y:S01]  /*50c0*/  @!P0 IADD3 R13, PT, PT, R13, -R0, RZ ;  /* 0x800000000d0d8210 */ /* 0x000fe20007ffe0ff */
[----:B------:R-:W-:Y:S01]  /*50d0*/  @!P0 IMAD R0, R9, R12, R0 ;  /* 0x0000000c09008224 */ /* 0x000fe200078e0200 */
[----:B------:R-:W-:Y:S01]  /*50e0*/  IADD3 R9, PT, PT, -R8, RZ, RZ ;  /* 0x000000ff08097210 */ /* 0x000fe20007ffe1ff */
[--C-:B------:R-:W-:Y:S02]  /*50f0*/  IMAD.MOV R12, RZ, RZ, -R2.reuse ;  /* 0x000000ffff0c7224 */ /* 0x100fe400078e0a02 */
[----:B------:R-:W-:Y:S02]  /*5100*/  @!P0 IMAD R8, R13, R40, R2 ;  /* 0x000000280d088224 */ /* 0x000fe400078e0202 */
[----:B------:R-:W-:Y:S02]  /*5110*/  @!P0 IMAD.MOV.U32 R2, RZ, RZ, R0 ;  /* 0x000000ffff028224 */ /* 0x000fe400078e0000 */
[----:B------:R-:W-:Y:S02]  /*5120*/  IMAD R11, R3, R12, R11 ;  /* 0x0000000c030b7224 */ /* 0x000fe400078e020b */
[----:B------:R-:W-:Y:S02]  /*5130*/  IMAD R10, R6, R9, R10 ;  /* 0x00000009060a7224 */ /* 0x000fe400078e020a */
[----:B------:R-:W-:Y:S02]  /*5140*/  IMAD R11, R2, R3, R11 ;  /* 0x00000003020b7224 */ /* 0x000fe400078e020b */
[----:B------:R-:W-:Y:S02]  /*5150*/  IMAD R10, R8, R6, R10 ;  /* 0x00000006080a7224 */ /* 0x000fe400078e020a */
.L_x_92:
[----:B------:R-:W-:Y:S05]  /*5160*/  BRA.U UP0, `(.L_x_93) ;  /* 0x0000000100107547 */ /* 0x000fea000b800000 */
[----:B------:R-:W-:Y:S04]  /*5170*/  MOV R2, UR14 ;  /* 0x0000000e00027c02 */ /* 0x000fe80008000f00 */
[----:B------:R-:W-:Y:S04]  /*5180*/  SHF.L.U32 R2, R2, 0x1f, RZ ;  /* 0x0000001f02027819 */ /* 0x000fe800000006ff */
[----:B------:R-:W2:Y:S02]  /*5190*/  SYNCS.PHASECHK.TRANS64.TRYWAIT P0, [UR4+0x128], R2 ;  /* 0x00012802ff0075a7 */ /* 0x000ea40008001104 */
[----:B--2---:R-:W-:Y:S05]  /*51a0*/  @!P0 BRA `(.L_x_94) ;  /* 0x0000003c00e08947 */ /* 0x004fea0003800000 */
.L_x_93:
[----:B-1----:R-:W-:Y:S01]  /*51b0*/  ISETP.NE.U32.AND P0, PT, R16, RZ, PT ;  /* 0x000000ff1000720c */ /* 0x002fe20003f05070 */
[----:B------:R-:W-:Y:S01]  /*51c0*/  USHF.L.U32 UR11, UR27, 0x7, URZ ;  /* 0x000000071b0b7899 */ /* 0x000fe200080006ff */
[----:B------:R-:W-:Y:S02]  /*51d0*/  R2UR UR10, R24 ;  /* 0x00000000180a72ca */ /* 0x000fe400000e0000 */
[C---:B------:R-:W-:Y:S02]  /*51e0*/  ISETP.NE.AND.EX P0, PT, R17.reuse, RZ, PT, P0 ;  /* 0x000000ff1100720c */ /* 0x040fe40003f05300 */
[----:B------:R-:W-:Y:S04]  /*51f0*/  ISETP.NE.U32.AND P2, PT, R16, RZ, PT ;  /* 0x000000ff1000720c */ /* 0x000fe80003f45070 */
[----:B------:R-:W-:Y:S05]  /*5200*/  ISETP.NE.AND.EX P2, PT, R17, RZ, PT, P2 ;  /* 0x000000ff1100720c */ /* 0x000fea0003f45320 */
[----:B------:R-:W-:Y:S02]  /*5210*/  USHF.L.U32 UR10, UR10, 0x6, URZ ;  /* 0x000000060a0a7899 */ /* 0x000fe400080006ff */
[----:B------:R-:W-:Y:S10]  /*5220*/  @!P0 BRA `(.L_x_95) ;  /* 0x00000000002c8947 */ /* 0x000ff40003800000 */
[----:B------:R-:W-:Y:S01]  /*5230*/  ISETP.NE.U32.AND P0, PT, R14, RZ, PT ;  /* 0x000000ff0e00720c */ /* 0x000fe20003f05070 */
[----:B------:R-:W-:Y:S03]  /*5240*/  IMAD.MOV.U32 R88, RZ, RZ, 0x1 ;  /* 0x00000001ff587424 */ /* 0x000fe600078e00ff */
[----:B------:R-:W-:Y:S11]  /*5250*/  ISETP.NE.AND.EX P0, PT, R15, RZ, PT, P0 ;  /* 0x000000ff0f00720c */ /* 0x000ff60003f05300 */
[----:B------:R-:W-:Y:S02]  /*5260*/  @!UPT UIADD3 URZ, UPT, UPT, URZ, URZ, URZ ;  /* 0x000000fffffff290 */ /* 0x000fe4000fffe0ff */
[----:B------:R-:W1:Y:S01]  /*5270*/  @P0 LDC.64 R8, c[0x0][0xc88] ;  /* 0x00032200ff080b82 */ /* 0x000e620000000a00 */
[----:B--2---:R-:W-:Y:S04]  /*5280*/  @P0 IMAD R0, R16, UR44, RZ ;  /* 0x0000002c10000c24 */ /* 0x004fe8000f8e02ff */
[----:B-1----:R-:W-:Y:S04]  /*5290*/  @P0 IMAD.WIDE R8, R0, 0x4, R8 ;  /* 0x0000000400080825 */ /* 0x002fe800078e0208 */
[----:B------:R-:W-:Y:S01]  /*52a0*/  HFMA2 R0, -RZ, RZ, 0, 5.9604644775390625e-08 ;  /* 0x00000001ff007431 */ /* 0x000fe200000001ff */
[----:B-----5:R1:W5:Y:S04]  /*52b0*/  @P0 LDG.E R49, desc[UR46][R8.64] ;  /* 0x0000002e08310981 */ /* 0x020368000c1e1900 */
[----:B------:R-:W-:Y:S01]  /*52c0*/  @!P0 PRMT R88, R0, 0x7610, R88 ;  /* 0x0000761000588816 */ /* 0x000fe20000000058 */
[----:B-1----:R-:W3:Y:S06]  /*52d0*/  @!P0 LDC R49, c[0x0][0xc80] ;  /* 0x00032000ff318b82 */ /* 0x002eec0000000800 */
.L_x_95:
[----:B---3-5:R-:W-:Y:S01]  /*52e0*/  @!P2 FSETP.EQ.AND P0, PT, R49, RZ, PT ;  /* 0x000000ff3100a20b */ /* 0x028fe20003f02000 */
[----:B------:R-:W-:Y:S01]  /*52f0*/  @!UPT UIADD3 URZ, UPT, UPT, URZ, URZ, URZ ;  /* 0x000000fffffff290 */ /* 0x000fe2000fffe0ff */
[----:B------:R-:W-:Y:S11]  /*5300*/  @!P2 BRA `(.L_x_96) ;  /* 0x000000000018a947 */ /* 0x000ff60003800000 */
[----:B------:R-:W-:Y:S02]  /*5310*/  LOP3.LUT P2, RZ, R88, 0xff, RZ, 0xc0, !PT ;  /* 0x000000ff58ff7812 */ /* 0x000fe4000784c0ff */
[----:B------:R-:W-:Y:S04]  /*5320*/  ISETP.NE.U32.AND P0, PT, R14, RZ, PT ;  /* 0x000000ff0e00720c */ /* 0x000fe80003f05070 */
[----:B------:R-:W-:Y:S04]  /*5330*/  ISETP.NE.AND.EX P0, PT, R15, RZ, PT, P0 ;  /* 0x000000ff0f00720c */ /* 0x000fe80003f05300 */
[----:B------:R-:W-:Y:S03]  /*5340*/  PLOP3.LUT P0, PT, P0, PT, PT, 0x8, 0x80 ;  /* 0x000000000080781c */ /* 0x000fe6000070e170 */
[----:B------:R-:W-:Y:S11]  /*5350*/  @P2 FSETP.EQ.AND P0, PT, R49, RZ, PT ;  /* 0x000000ff3100220b */ /* 0x000ff60003f02000 */
[----:B------:R-:W-:Y:S02]  /*5360*/  @!UPT UIADD3 URZ, UPT, UPT, URZ, URZ, URZ ;  /* 0x000000fffffff290 */ /* 0x000fe4000fffe0ff */
.L_x_96:
[----:B------:R-:W-:Y:S01]  /*5370*/  ULEA UR7, UR8, UR4, 0x3 ;  /* 0x0000000408077291 */ /* 0x000fe2000f8e18ff */
[----:B------:R-:W-:Y:S02]  /*5380*/  SHF.L.U32 R9, R34, 0x1f, RZ ;  /* 0x0000001f22097819 */ /* 0x000fe400000006ff */
[----:B------:R-:W-:Y:S04]  /*5390*/  ELECT P4, URZ, PT ;  /* 0x0000000000ff782f */ /* 0x000fe80003880000 */
[----:B------:R-:W-:Y:S02]  /*53a0*/  PLOP3.LUT P4, PT, P0, P4, PT, 0xf2, 0x2f ;  /* 0x00000000002f781c */ /* 0x000fe40000789e72 */
[----:B------:R-:W1:Y:S11]  /*53b0*/  SYNCS.PHASECHK.TRANS64.TRYWAIT P2, [UR7+0x108], R9 ;  /* 0x00010809ff0075a7 */ /* 0x000e760008041107 */
[----:B------:R-:W-:Y:S05]  /*53c0*/  @!P4 IADD3 R8, P0, PT, R32, 0x980, RZ ;  /* 0x000009802008c810 */ /* 0x000fea0007f1e0ff */
[----:B--2---:R-:W-:Y:S01]  /*53d0*/  @!P4 IMAD.X R2, RZ, RZ, R33, P0 ;  /* 0x000000ffff02c224 */ /* 0x004fe200000e0621 */
[----:B-1----:R-:W-:Y:S07]  /*53e0*/  @!P2 BRA `(.L_x_97) ;  /* 0x0000003c0068a947 */ /* 0x002fee0003800000 */
.L_x_186:
[----:B------:R-:W2:Y:S01]  /*53f0*/  LDC.64 R12, c[0x0][0xf18] ;  /* 0x0003c600ff0c7b82 */ /* 0x000ea20000000a00 */
[----:B------:R-:W-:Y:S01]  /*5400*/  @!P4 R2UR UR5, R2 ;  /* 0x000000000205c2ca */ /* 0x000fe200000e0000 */
[----:B------:R-:W-:Y:S01]  /*5410*/  VOTEU.ALL UP1, P4 ;  /* 0x0000000000ff7886 */ /* 0x000fe20002020000 */
[----:B------:R-:W-:Y:S01]  /*5420*/  @!P4 R2UR UR9, R8 ;  /* 0x000000000809c2ca */ /* 0x000fe200000e0000 */
[----:B------:R-:W-:Y:S01]  /*5430*/  UIADD3 UR6, UPT, UPT, UR8, 0x1, URZ ;  /* 0x0000000108067890 */ /* 0x000fe2000fffe0ff */
[----:B-1----:R-:W-:Y:S03]  /*5440*/  @!P4 IMAD.MOV.U32 R0, RZ, RZ, 0x2000 ;  /* 0x00002000ff00c424 */ /* 0x002fe600078e00ff */
[----:B------:R-:W1:Y:S01]  /*5450*/  @!P1 LDC R2, c[0x0][0xf0c] ;  /* 0x0003c300ff029b82 */ /* 0x000e620000000800 */
[----:B------:R-:W-:Y:S01]  /*5460*/  @!UP1 ULEA UR8, UR8, UR4, 0xd ;  /* 0x0000000408089291 */ /* 0x000fe2000f8e68ff */
[----:B------:R-:W-:Y:S01]  /*5470*/  @P3 SHF.R.U32.HI R29, RZ, 0x10, R21 ;  /* 0x00000010ff1d3819 */ /* 0x000fe20000011615 */
[----:B------:R-:W-:Y:S01]  /*5480*/  VOTEU.ALL UP0, P4 ;  /* 0x0000000000ff7886 */ /* 0x000fe20002000000 */
[----:B------:R-:W-:Y:S01]  /*5490*/  UMOV UR18, 0x0 ;  /* 0x0000000000127882 */ /* 0x000fe20000000000 */
[----:B------:R-:W-:Y:S01]  /*54a0*/  @!UP1 UIADD3 UR8, UPT, UPT, UR8, 0x200, URZ ;  /* 0x0000020008089890 */ /* 0x000fe2000fffe0ff */
[----:B------:R-:W-:Y:S01]  /*54b0*/  VIADD R31, R31, 0x1 ;  /* 0x000000011f1f7836 */ /* 0x000fe20000000000 */
[----:B------:R-:W-:Y:S01]  /*54c0*/  UMOV UR19, 0x10000000 ;  /* 0x1000000000137882 */ /* 0x000fe20000000000 */
[----:B------:R-:W-:Y:S01]  /*54d0*/  IMAD.U32 R9, RZ, RZ, UR5 ;  /* 0x00000005ff097e24 */ /* 0x000fe2000f8e00ff */
[----:B------:R-:W-:Y:S01]  /*54e0*/  UMOV UR12, UR44 ;  /* 0x0000002c000c7c82 */ /* 0x000fe20008000000 */
[----:B------:R-:W-:Y:S01]  /*54f0*/  IMAD.U32 R8, RZ, RZ, UR9 ;  /* 0x00000009ff087e24 */ /* 0x000fe2000f8e00ff */
[----:B------:R-:W-:Y:S02]  /*5500*/  UIADD3 UR9, UPT, UPT, UR7, 0xf0, URZ ;  /* 0x000000f007097890 */ /* 0x000fe4000fffe0ff */
[----:B------:R-:W-:Y:S01]  /*5510*/  @!P4 R2UR UR17, R9 ;  /* 0x000000000911c2ca */ /* 0x000fe200000e0000 */
[----:B------:R-:W-:Y:S01]  /*5520*/  UISETP.NE.AND UP2, UPT, UR6, 0x3, UPT ;  /* 0x000000030600788c */ /* 0x000fe2000bf45270 */
[----:B------:R-:W-:Y:S01]  /*5530*/  @!P4 R2UR UR16, R8 ;  /* 0x000000000810c2ca */ /* 0x000fe200000e0000 */
[----:B------:R-:W-:Y:S01]  /*5540*/  UPRMT UR13, UR45, 0x654, UR9 ;  /* 0x000006542d0d7896 */ /* 0x000fe20008000009 */
[----:B------:R-:W3:Y:S01]  /*5550*/  LDC.64 R8, c[0x0][0xf10] ;  /* 0x0003c400ff087b82 */ /* 0x000ee20000000a00 */
[----:B------:R-:W-:Y:S02]  /*5560*/  USEL UR15, URZ, 0x1, UP2 ;  /* 0x00000001ff0f7887 */ /* 0x000fe40009000000 */
[----:B------:R-:W-:Y:S04]  /*5570*/  USEL UR6, UR6, URZ, UP2 ;  /* 0x000000ff06067287 */ /* 0x000fe80009000000 */
[----:B------:R-:W-:Y:S01]  /*5580*/  ULEA UR5, UR6, UR4, 0x3 ;  /* 0x0000000406057291 */ /* 0x000fe2000f8e18ff */
[----:B------:R-:W-:Y:S03]  /*5590*/  LOP3.LUT R34, R34, UR15, RZ, 0x3c, !PT ;  /* 0x0000000f22227c12 */ /* 0x000fe6000f8e3cff */
[----:B------:R4:W-:Y:S01]  /*55a0*/  @!UP0 UTMALDG.3D [UR8], [UR16], desc[UR18] ;  /* 0x00001208100085b4 */ /* 0x0009e20008011000 */
[----:B------:R5:W-:Y:S01]  /*55b0*/  @!P4 SYNCS.ARRIVE.TRANS64.RED.A0TR RZ, [UR7+0xf0], R0 ;  /* 0x0000f000ffffc9a7 */ /* 0x000be20008300407 */
[----:B------:R-:W-:Y:S01]  /*55c0*/  SHF.L.U32 R24, R34, 0x1f, RZ ;  /* 0x0000001f22187819 */ /* 0x000fe200000006ff */
[C---:B---3--:R-:W-:Y:S01]  /*55d0*/  @!P1 IMAD.HI.U32 R8, R11.reuse, R8, RZ ;  /* 0x000000080b089227 */ /* 0x048fe200078e00ff */
[----:B--2---:R-:W-:Y:S02]  /*55e0*/  @!P1 ISETP.NE.AND P0, PT, R12, 0x1, PT ;  /* 0x000000010c00980c */ /* 0x004fe40003f05270 */
[----:B-1----:R-:W-:Y:S01]  /*55f0*/  @!P1 ISETP.NE.AND P2, PT, R2, 0x1, PT ;  /* 0x000000010200980c */ /* 0x002fe20003f45270 */
[----:B------:R-:W-:Y:S01]  /*5600*/  SYNCS.ARRIVE.TRANS64.RED.A1T0 RZ, [UR13], RZ ;  /* 0x000000ffffff79a7 */ /* 0x000fe2000810040d */
[C---:B------:R-:W-:Y:S01]  /*5610*/  @!P1 IMAD.HI.U32 R13, R10.reuse, R13, RZ ;  /* 0x0000000d0a0d9227 */ /* 0x040fe200078e00ff */
[----:B------:R-:W-:Y:S04]  /*5620*/  @!P1 SHF.R.U32.HI R8, RZ, R9, R8 ;  /* 0x00000009ff089219 */ /* 0x000fe80000011608 */
[----:B------:R-:W-:Y:S01]  /*5630*/  @!P1 SEL R8, R11, R8, !P2 ;  /* 0x000000080b089207 */ /* 0x000fe20005000000 */
[----:B------:R-:W1:Y:S01]  /*5640*/  SYNCS.PHASECHK.TRANS64.TRYWAIT P5, [UR5+0x108], R24 ;  /* 0x00010818ff0075a7 */ /* 0x000e6200080a1105 */
[----:B-----5:R-:W2:Y:S02]  /*5650*/  @!P1 LDC R0, c[0x0][0xf20] ;  /* 0x0003c800ff009b82 */ /* 0x020ea40000000800 */
[----:B--2---:R-:W-:Y:S04]  /*5660*/  @!P1 SHF.R.U32.HI R0, RZ, R0, R13 ;  /* 0x00000000ff009219 */ /* 0x004fe8000001160d */
[----:B------:R-:W-:Y:S05]  /*5670*/  @!P1 SEL R9, R10, R0, !P0 ;  /* 0x000000000a099207 */ /* 0x000fea0004000000 */
[----:B------:R-:W-:Y:S02]  /*5680*/  @!P1 IMAD.IADD R0, R9, 0x1, -R8 ;  /* 0x0000000109009824 */ /* 0x000fe400078e0a08 */
[----:B------:R-:W-:Y:S02]  /*5690*/  @!P1 IMAD.IADD R8, R8, 0x1, -R9 ;  /* 0x0000000108089824 */ /* 0x000fe400078e0a09 */
[----:B------:R-:W-:Y:S02]  /*56a0*/  @!P1 IMAD R11, R0, R2, R11 ;  /* 0x00000002000b9224 */ /* 0x000fe400078e020b */
[----:B------:R-:W-:Y:S01]  /*56b0*/  @!P1 IMAD R10, R8, R12, R10 ;  /* 0x0000000c080a9224 */ /* 0x000fe200078e020a */
[----:B-1--4-:R-:W-:Y:S06]  /*56c0*/  @!P5 BRA `(.L_x_98) ;  /* 0x0000003800c8d947 */ /* 0x012fec0003800000 */
.L_x_188:
[----:B------:R-:W-:Y:S01]  /*56d0*/  UIADD3 UR9, UPT, UPT, UR5, 0xf0, URZ ;  /* 0x000000f005097890 */ /* 0x000fe2000fffe0ff */
[----:B------:R-:W-:Y:S01]  /*56e0*/  @!P4 IADD3 R2, P0, PT, R32, 0x980, RZ ;  /* 0x000009802002c810 */ /* 0x000fe20007f1e0ff */
[----:B------:R-:W-:Y:S01]  /*56f0*/  VOTEU.ALL UP0, P4 ;  /* 0x0000000000ff7886 */ /* 0x000fe20002000000 */
[----:B------:R-:W-:Y:S01]  /*5700*/  UMOV UR18, 0x0 ;  /* 0x0000000000127882 */ /* 0x000fe20000000000 */
[----:B------:R-:W-:Y:S01]  /*5710*/  UMOV UR19, 0x10000000 ;  /* 0x1000000000137882 */ /* 0x000fe20000000000 */
[----:B------:R-:W-:Y:S01]  /*5720*/  @!P4 R2UR UR8, R2 ;  /* 0x000000000208c2ca */ /* 0x000fe200000e0000 */
[----:B-1----:R-:W-:Y:S01]  /*5730*/  @!P4 IMAD.X R0, RZ, RZ, R33, P0 ;  /* 0x000000ffff00c224 */ /* 0x002fe200000e0621 */
[----:B------:R-:W-:Y:S01]  /*5740*/  @!UP0 UIADD3 UR10, UPT, UPT, UR10, 0x20, URZ ;  /* 0x000000200a0a8890 */ /* 0x000fe2000fffe0ff */
[----:B------:R-:W-:Y:S01]  /*5750*/  ISETP.NE.AND P0, PT, R31, 0x2, PT ;  /* 0x000000021f00780c */ /* 0x000fe20003f05270 */
[----:B------:R-:W-:Y:S01]  /*5760*/  UMOV UR12, UR44 ;  /* 0x0000002c000c7c82 */ /* 0x000fe20008000000 */
[----:B------:R-:W-:Y:S01]  /*5770*/  @P3 R2UR UR44, R29 ;  /* 0x000000001d2c32ca */ /* 0x000fe200000e0000 */
[----:B------:R-:W-:Y:S01]  /*5780*/  IMAD.IADD R24, R10, 0x1, R86 ;  /* 0x000000010a187824 */ /* 0x000fe200078e0256 */
[----:B------:R-:W-:Y:S01]  /*5790*/  @!P4 R2UR UR7, R0 ;  /* 0x000000000007c2ca */ /* 0x000fe200000e0000 */
[----:B------:R-:W-:Y:S01]  /*57a0*/  IMAD.IADD R0, R11, 0x1, R87 ;  /* 0x000000010b007824 */ /* 0x000fe200078e0257 */
[----:B------:R-:W-:Y:S04]  /*57b0*/  SEL R31, R31, RZ, P0 ;  /* 0x000000ff1f1f7207 */ /* 0x000fe80000000000 */
[----:B------:R-:W-:Y:S01]  /*57c0*/  IMAD.U32 R8, RZ, RZ, UR8 ;  /* 0x00000008ff087e24 */ /* 0x000fe2000f8e00ff */
[----:B------:R-:W-:Y:S02]  /*57d0*/  R2UR UR27, R0 ;  /* 0x00000000001b72ca */ /* 0x000fe400000e0000 */
[----:B------:R-:W-:Y:S02]  /*57e0*/  SEL R0, RZ, 0x1, P0 ;  /* 0x00000001ff007807 */ /* 0x000fe40000000000 */
[----:B------:R-:W-:Y:S02]  /*57f0*/  @!P4 R2UR UR16, R8 ;  /* 0x000000000810c2ca */ /* 0x000fe400000e0000 */
[----:B------:R-:W-:Y:S01]  /*5800*/  IMAD.U32 R9, RZ, RZ, UR7 ;  /* 0x00000007ff097e24 */ /* 0x000fe2000f8e00ff */
[----:B------:R-:W-:Y:S01]  /*5810*/  @!UP0 ULEA UR7, UR6, UR4, 0xd ;  /* 0x0000000406078291 */ /* 0x000fe2000f8e68ff */
[----:B------:R-:W-:Y:S01]  /*5820*/  LOP3.LUT R30, R30, R0, RZ, 0x3c, !PT ;  /* 0x000000001e1e7212 */ /* 0x000fe200078e3cff */
[----:B------:R-:W-:Y:S02]  /*5830*/  UIADD3 UR6, UPT, UPT, UR6, 0x1, URZ ;  /* 0x0000000106067890 */ /* 0x000fe4000fffe0ff */
[----:B------:R-:W-:Y:S01]  /*5840*/  @!P4 R2UR UR17, R9 ;  /* 0x000000000911c2ca */ /* 0x000fe200000e0000 */
[----:B------:R-:W-:Y:S01]  /*5850*/  @!UP0 UIADD3 UR8, UPT, UPT, UR7, 0x200, URZ ;  /* 0x0000020007088890 */ /* 0x000fe2000fffe0ff */
[----:B------:R-:W-:Y:S01]  /*5860*/  VOTEU.ALL UP0, P4 ;  /* 0x0000000000ff7886 */ /* 0x000fe20002000000 */
[----:B------:R-:W-:Y:S10]  /*5870*/  UPRMT UR7, UR45, 0x654, UR9 ;  /* 0x000006542d077896 */ /* 0x000ff40008000009 */
[----:B------:R1:W-:Y:S01]  /*5880*/  @!UP0 UTMALDG.3D [UR8], [UR16], desc[UR18] ;  /* 0x00001208100085b4 */ /* 0x0003e20008011000 */
[----:B------:R2:W-:Y:S01]  /*5890*/  @!P4 SYNCS.ARRIVE.TRANS64.RED.A0TR RZ, [UR5+0xf0], R28 ;  /* 0x0000f01cffffc9a7 */ /* 0x0005e20008300405 */
[----:B------:R-:W-:Y:S04]  /*58a0*/  UISETP.NE.AND UP0, UPT, UR6, 0x3, UPT ;  /* 0x000000030600788c */ /* 0x000fe8000bf05270 */
[----:B------:R-:W-:Y:S06]  /*58b0*/  USEL UR5, URZ, 0x1, UP0 ;  /* 0x00000001ff057887 */ /* 0x000fec0008000000 */
[----:B------:R-:W-:Y:S01]  /*58c0*/  LOP3.LUT R34, R34, UR5, RZ, 0x3c, !PT ;  /* 0x0000000522227c12 */ /* 0x000fe2000f8e3cff */
[----:B------:R-:W-:Y:S01]  /*58d0*/  SYNCS.ARRIVE.TRANS64.RED.A1T0 RZ, [UR7], RZ ;  /* 0x000000ffffff79a7 */ /* 0x000fe20008100407 */
[----:B-1----:R-:W-:Y:S02]  /*58e0*/  USEL UR8, UR6, URZ, UP0 ;  /* 0x000000ff06087287 */ /* 0x002fe40008000000 */
[----:B------:R-:W-:Y:S01]  /*58f0*/  UPLOP3.LUT UP0, UPT, UPT, UPT, UPT, 0x80, 0x8 ;  /* 0x000000000008789c */ /* 0x000fe20003f0f070 */
[----:B------:R-:W-:Y:S10]  /*5900*/  @P3 BRA `(.L_x_99) ;  /* 0xfffffff4001c3947 */ /* 0x000ff4000383ffff */
[----:B------:R-:W-:Y:S01]  /*5910*/  UIADD3 UR4, UPT, UPT, UR4, 0x108, URZ ;  /* 0x0000010804047890 */ /* 0x000fe2000fffe0ff */
[----:B------:R-:W-:-:S03]  /*5920*/  SHF.L.U32 R2, R34, 0x1f, RZ ;  /* 0x0000001f22027819 */ /* 0x000fc600000006ff */
[----:B------:R-:W-:-:S09]  /*5930*/  ULEA UR5, UR8, UR4, 0x3 ;  /* 0x0000000408057291 */ /* 0x000fd2000f8e18ff */
[----:B------:R-:W1:Y:S02]  /*5940*/  SYNCS.PHASECHK.TRANS64.TRYWAIT P0, [UR5], R2 ;  /* 0x00000002ff0075a7 */ /* 0x000e640008001105 */
[----:B-1----:R-:W-:Y:S05]  /*5950*/  @!P0 BRA `(.L_x_100) ;  /* 0x00000038003c8947 */ /* 0x002fea0003800000 */
.L_x_190:
        /* <DEDUP_REMOVED lines=9> */
.L_x_192:
[----:B------:R-:W-:-:S04]  /*59f0*/  UIADD3 UR6, UPT, UPT, UR6, 0x1, URZ ;  /* 0x0000000106067890 */ /* 0x000fc8000fffe0ff */
[----:B------:R-:W-:-:S04]  /*5a00*/  UISETP.NE.AND UP0, UPT, UR6, 0x3, UPT ;  /* 0x000000030600788c */ /* 0x000fc8000bf05270 */
[----:B------:R-:W-:Y:S02]  /*5a10*/  USEL UR5, URZ, 0x1, UP0 ;  /* 0x00000001ff057887 */ /* 0x000fe40008000000 */
[----:B------:R-:W-:-:S04]  /*5a20*/  USEL UR6, UR6, URZ, UP0 ;  /* 0x000000ff06067287 */ /* 0x000fc80008000000 */
[----:B------:R-:W-:Y:S01]  /*5a30*/  ULEA UR6, UR6, UR4, 0x3 ;  /* 0x0000000406067291 */ /* 0x000fe2000f8e18ff */
[----:B-1----:R-:W-:-:S04]  /*5a40*/  LOP3.LUT R2, R34, UR5, RZ, 0x3c, !PT ;  /* 0x0000000522027c12 */ /* 0x002fc8000f8e3cff */
[----:B------:R-:W-:Y:S01]  /*5a50*/  SHF.L.U32 R2, R2, 0x1f, RZ ;  /* 0x0000001f02027819 */ /* 0x000fe200000006ff */
[----:B------:R-:W-:-:S07]  /*5a60*/  IMAD.U32 R0, RZ, RZ, UR6 ;  /* 0x00000006ff007e24 */ /* 0x000fce000f8e00ff */
.L_x_102:
[----:B-1----:R1:W3:Y:S02]  /*5a70*/  SYNCS.PHASECHK.TRANS64.TRYWAIT P0, [R0+URZ], R2 ;  /* 0x00000002000075a7 */ /* 0x0022e400080011ff */
[----:B---3--:R-:W-:Y:S05]  /*5a80*/  @!P0 NANOSLEEP.SYNCS 0x989680 ;  /* 0x009896800000895d */ /* 0x008fea0003900000 */
[----:B------:R-:W3:Y:S02]  /*5a90*/  @!P0 SYNCS.PHASECHK.TRANS64 P0, [R0+URZ], R2 ;  /* 0x00000002000085a7 */ /* 0x000ee400080010ff */
[----:B---3--:R-:W-:Y:S05]  /*5aa0*/  @P0 EXIT ;  /* 0x000000000000094d */ /* 0x008fea0003800000 */
[----:B------:R-:W-:Y:S05]  /*5ab0*/  BRA `(.L_x_102) ;  /* 0xfffffffc00ec7947 */ /* 0x000fea000383ffff */
.L_x_90:
[----:B------:R-:W-:-:S06]  /*5ac0*/  UISETP.GE.AND UP0, UPT, UR6, 0x4, UPT ;  /* 0x000000040600788c */ /* 0x000fcc000bf06270 */
[----:B------:R-:W-:-:S13]  /*5ad0*/  PLOP3.LUT P0, PT, PT, PT, UP0, 0x80, 0x8 ;  /* 0x000000000008781c */ /* 0x000fda0003f0f008 */
[----:B---3--:R-:W-:Y:S05]  /*5ae0*/  @!P0 EXIT ;  /* 0x000000000000894d */ /* 0x008fea0003800000 */
[----:B------:R-:W-:Y:S01]  /*5af0*/  BAR.SYNC.DEFER_BLOCKING 0x6, 0xa0 ;  /* 0x0182800000007b1d */ /* 0x000fe20000010000 */
[C---:B------:R-:W-:Y:S01]  /*5b00*/  IMAD.SHL.U32 R2, R93.reuse, 0x20, RZ ;  /* 0x000000205d027824 */ /* 0x040fe200078e00ff */
[C---:B------:R-:W-:Y:S01]  /*5b10*/  LOP3.LUT R94, R93.reuse, 0x2, RZ, 0xc0, !PT ;  /* 0x000000025d5e7812 */ /* 0x040fe200078ec0ff */
[C---:B------:R-:W-:Y:S01]  /*5b20*/  IMAD.SHL.U32 R99, R93.reuse, 0x4, RZ ;  /* 0x000000045d637824 */ /* 0x040fe200078e00ff */
[C---:B------:R-:W-:Y:S01]  /*5b30*/  LOP3.LUT R100, R93.reuse, 0x60, RZ, 0xc0, !PT ;  /* 0x000000605d647812 */ /* 0x040fe200078ec0ff */
[C---:B------:R-:W-:Y:S01]  /*5b40*/  IMAD.U32 R46, R93.reuse, 0x10000, RZ ;  /* 0x000100005d2e7824 */ /* 0x040fe200078e00ff */
[----:B------:R-:W-:Y:S02]  /*5b50*/  UMOV UR49, 0x400 ;  /* 0x0000040000317882 */ /* 0x000fe40000000000 */
[----:B------:R-:W1:Y:S01]  /*5b60*/  LDC R91, c[0x0][0x370] ;  /* 0x0000dc00ff5b7b82 */ /* 0x000e620000000800 */
[----:B------:R-:W-:Y:S01]  /*5b70*/  ULEA UR49, UR45, UR49, 0x18 ;  /* 0x000000312d317291 */ /* 0x000fe2000f8ec0ff */
[----:B------:R-:W-:Y:S01]  /*5b80*/  LOP3.LUT R3, R2, 0xc0, RZ, 0xc0, !PT ;  /* 0x000000c002037812 */ /* 0x000fe200078ec0ff */
[----:B------:R-:W-:Y:S01]  /*5b90*/  IMAD.MOV.U32 R45, RZ, RZ, RZ ;  /* 0x000000ffff2d7224 */ /* 0x000fe200078e00ff */
[----:B------:R-:W-:Y:S01]  /*5ba0*/  LOP3.LUT R93, R93, 0x4, RZ, 0xc0, !PT ;  /* 0x000000045d5d7812 */ /* 0x000fe200078ec0ff */
[----:B------:R-:W-:Y:S01]  /*5bb0*/  UIADD3 UR53, UPT, UPT, UR49, 0x200, URZ ;  /* 0x0000020031357890 */ /* 0x000fe2000fffe0ff */
[----:B------:R-:W-:-:S02]  /*5bc0*/  LOP3.LUT R99, R3, 0x18, R99, 0xf8, !PT ;  /* 0x0000001803637812 */ /* 0x000fc400078ef863 */
[----:B------:R-:W-:Y:S01]  /*5bd0*/  CS2R R96, SRZ ;  /* 0x0000000000607805 */ /* 0x000fe2000001ff00 */
[----:B------:R-:W2:Y:S01]  /*5be0*/  LDC R42, c[0x0][0xf0c] ;  /* 0x0003c300ff2a7b82 */ /* 0x000ea20000000800 */
[----:B------:R-:W-:Y:S01]  /*5bf0*/  LOP3.LUT R46, R46, 0x600000, RZ, 0xc0, !PT ;  /* 0x006000002e2e7812 */ /* 0x000fe200078ec0ff */
[----:B------:R-:W-:Y:S01]  /*5c00*/  IMAD.MOV.U32 R103, RZ, RZ, RZ ;  /* 0x000000ffff677224 */ /* 0x000fe200078e00ff */
[----:B------:R-:W-:Y:S01]  /*5c10*/  IADD3 R98, PT, PT, -R93, 0x2, RZ ;  /* 0x000000025d627810 */ /* 0x000fe20007ffe1ff */
[----:B------:R-:W-:Y:S01]  /*5c20*/  IMAD.MOV R94, RZ, RZ, -R94 ;  /* 0x000000ffff5e7224 */ /* 0x000fe200078e0a5e */
[----:B------:R-:W-:Y:S01]  /*5c30*/  LOP3.LUT R99, R99, 0xf20, R2, 0xf8, !PT ;  /* 0x00000f2063637812 */ /* 0x000fe200078ef802 */
[----:B------:R-:W-:Y:S01]  /*5c40*/  IMAD.MOV R93, RZ, RZ, -R93 ;  /* 0x000000ffff5d7224 */ /* 0x000fe200078e0a5d */
[----:B------:R-:W3:Y:S01]  /*5c50*/  LDCU.64 UR54, c[0x0][0x348] ;  /* 0x00006900ff3677ac */ /* 0x000ee20008000a00 */
[----:B------:R-:W4:Y:S01]  /*5c60*/  LDC R89, c[0x0][0xf20] ;  /* 0x0003c800ff597b82 */ /* 0x000f220000000800 */
[----:B------:R-:W3:Y:S01]  /*5c70*/  LDS R0, [UR49+0x1c0] ;  /* 0x0001c031ff007984 */ /* 0x000ee20008000800 */
[----:B------:R-:W-:Y:S01]  /*5c80*/  IMAD.SHL.U32 R98, R98, 0x10, RZ ;  /* 0x0000001062627824 */ /* 0x000fe200078e00ff */
[----:B------:R-:W-:Y:S01]  /*5c90*/  LEA R99, R99, UR53, 0x1 ;  /* 0x0000003563637c11 */ /* 0x000fe2000f8e08ff */
[----:B------:R-:W-:Y:S01]  /*5ca0*/  UMOV UR52, 0x1 ;  /* 0x0000000100347882 */ /* 0x000fe20000000000 */
[----:B------:R-:W-:Y:S01]  /*5cb0*/  UMOV UR56, URZ ;  /* 0x000000ff00387c82 */ /* 0x000fe20008000000 */
[----:B------:R-:W1:Y:S02]  /*5cc0*/  LDCU.64 UR40, c[0x0][0xc88] ;  /* 0x00019100ff2877ac */ /* 0x000e640008000a00 */
[----:B------:R-:W1:Y:S01]  /*5cd0*/  LDC R41, c[0x0][0xf30] ;  /* 0x0003cc00ff297b82 */ /* 0x000e620000000800 */
[----:B------:R-:W1:Y:S01]  /*5ce0*/  LDCU.64 UR42, c[0x0][0xc90] ;  /* 0x00019200ff2a77ac */ /* 0x000e620008000a00 */
[----:B------:R-:W-:Y:S01]  /*5cf0*/  UMOV UR51, URZ ;  /* 0x000000ff00337c82 */ /* 0x000fe20008000000 */
[----:B------:R-:W-:-:S05]  /*5d00*/  UMOV UR50, URZ ;  /* 0x000000ff00327c82 */ /* 0x000fca0008000000 */
[----:B------:R-:W1:Y:S08]  /*5d10*/  LDC.64 R84, c[0x0][0xf10] ;  /* 0x0003c400ff547b82 */ /* 0x000e700000000a00 */
[----:B------:R-:W1:Y:S08]  /*5d20*/  LDC.64 R38, c[0x0][0xf18] ;  /* 0x0003c600ff267b82 */ /* 0x000e700000000a00 */
[----:B------:R-:W1:Y:S08]  /*5d30*/  LDC.64 R36, c[0x0][0xf28] ;  /* 0x0003ca00ff247b82 */ /* 0x000e700000000a00 */
[----:B------:R-:W1:Y:S01]  /*5d40*/  LDC.64 R82, c[0x0][0xcb0] ;  /* 0x00032c00ff527b82 */ /* 0x000e620000000a00 */
[----:B---3--:R-:W-:-:S07]  /*5d50*/  IMAD.IADD R46, R0, 0x1, R46 ;  /* 0x00000001002e7824 */ /* 0x008fce00078e022e */
[----:B------:R-:W3:Y:S08]  /*5d60*/  LDC.64 R80, c[0x0][0xca8] ;  /* 0x00032a00ff507b82 */ /* 0x000ef00000000a00 */
[----:B--2-4-:R-:W1:Y:S02]  /*5d70*/  LDC R90, c[0x0][0x374] ;  /* 0x0000dd00ff5a7b82 */ /* 0x014e640000000800 */
.L_x_133:
[C---:B------:R-:W-:Y:S02]  /*5d80*/  LEA R0, R103.reuse, UR49, 0x3 ;  /* 0x0000003167007c11 */ /* 0x040fe4000f8e18ff */
[----:B------:R-:W-:Y:S02]  /*5d90*/  SHF.L.U32 R2, R96, 0x1f, RZ ;  /* 0x0000001f60027819 */ /* 0x000fe400000006ff */
[----:B------:R-:W-:Y:S02]  /*5da0*/  LEA R16, R103, UR49, 0x4 ;  /* 0x0000003167107c11 */ /* 0x000fe4000f8e20ff */
[----:B------:R-:W2:Y:S02]  /*5db0*/  SYNCS.PHASECHK.TRANS64.TRYWAIT P0, [R0+URZ+0x130], R2 ;  /* 0x00013002000075a7 */ /* 0x000ea400080011ff */
[----:B--2---:R-:W-:Y:S05]  /*5dc0*/  @!P0 BRA `(.L_x_103) ;  /* 0x0000003400508947 */ /* 0x004fea0003800000 */
.L_x_193:
[----:B------:R-:W4:Y:S01]  /*5dd0*/  LDC.64 R10, c[0x0][0xf10] ;  /* 0x0003c400ff0a7b82 */ /* 0x000f220000000a00 */
[----:B------:R-:W3:Y:S01]  /*5de0*/  LDS.128 R16, [R16+0x1a0] ;  /* 0x0001a00010107984 */ /* 0x000ee20000000c00 */
[----:B-1----:R-:W-:Y:S01]  /*5df0*/  ISETP.NE.AND P1, PT, R41, 0x1, PT ;  /* 0x000000012900780c */ /* 0x002fe20003f25270 */
[----:B--2---:R-:W-:Y:S01]  /*5e00*/  VIADD R0, R0, 0x140 ;  /* 0x0000014000007836 */ /* 0x004fe20000000000 */
[----:B------:R-:W-:Y:S04]  /*5e10*/  ISETP.GE.AND P0, PT, R40, 0x1, PT ;  /* 0x000000012800780c */ /* 0x000fe80003f06270 */
[----:B------:R-:W1:Y:S01]  /*5e20*/  LDC.64 R8, c[0x0][0xf18] ;  /* 0x0003c600ff087b82 */ /* 0x000e620000000a00 */
[----:B------:R-:W-:Y:S01]  /*5e30*/  PRMT R0, RZ, 0x654, R0 ;  /* 0x00000654ff007816 */ /* 0x000fe20000000000 */
[----:B------:R-:W-:Y:S01]  /*5e40*/  @!PT LDS RZ, [RZ] ;  /* 0x00000000fffff984 */ /* 0x000fe20000000800 */
[----:B------:R-:W-:Y:S01]  /*5e50*/  @!PT LDS RZ, [RZ] ;  /* 0x00000000fffff984 */ /* 0x000fe20000000800 */
[----:B------:R-:W-:Y:S01]  /*5e60*/  @!PT LDS RZ, [RZ] ;  /* 0x00000000fffff984 */ /* 0x000fe20000000800 */
[----:B------:R-:W-:Y:S01]  /*5e70*/  @!PT LDS RZ, [RZ] ;  /* 0x00000000fffff984 */ /* 0x000fe20000000800 */
[----:B------:R2:W-:Y:S06]  /*5e80*/  MEMBAR.ALL.CTA ;  /* 0x0000000000007992 */ /* 0x0005ec0000008000 */
[----:B--2---:R-:W2:Y:S01]  /*5e90*/  FENCE.VIEW.ASYNC.S ;  /* 0x00000000000073c6 */ /* 0x004ea20000000000 */
[----:B------:R-:W1:Y:S08]  /*5ea0*/  @!P1 LDC R12, c[0x0][0xf20] ;  /* 0x0003c800ff0c9b82 */ /* 0x000e700000000800 */
[----:B------:R-:W1:Y:S01]  /*5eb0*/  @!P1 LDC R7, c[0x0][0xf0c] ;  /* 0x0003c300ff079b82 */ /* 0x000e620000000800 */
[----:B--2---:R2:W-:Y:S01]  /*5ec0*/  SYNCS.ARRIVE.TRANS64.RED.A1T0 RZ, [R0+URZ], RZ ;  /* 0x000000ff00ff79a7 */ /* 0x0045e200081004ff */
[----:B---3--:R-:W-:Y:S04]  /*5ed0*/  LOP3.LUT P4, RZ, R18, 0x1, RZ, 0xc0, !PT ;  /* 0x0000000112ff7812 */ /* 0x008fe8000788c0ff */
[----:B------:R-:W-:Y:S09]  /*5ee0*/  P2R R101, PR, RZ, 0x10 ;  /* 0x00000010ff657803 */ /* 0x000ff20000000000 */
[----:B------:R-:W-:Y:S02]  /*5ef0*/  @P4 MOV R44, R16 ;  /* 0x00000010002c4202 */ /* 0x000fe40000000f00 */
[----:B------:R-:W-:Y:S01]  /*5f00*/  @P4 LOP3.LUT R43, R17, 0xffff, RZ, 0xc0, !PT ;  /* 0x0000ffff112b4812 */ /* 0x000fe200078ec0ff */
[----:B--2-4-:R-:W-:Y:S06]  /*5f10*/  @!P0 BRA `(.L_x_104) ;  /* 0x0000000000a48947 */ /* 0x014fec0003800000 */
[----:B------:R-:W-:Y:S01]  /*5f20*/  IMAD.HI.U32 R0, R90, R39, RZ ;  /* 0x000000275a007227 */ /* 0x000fe200078e00ff */
[----:B------:R-:W-:Y:S02]  /*5f30*/  ISETP.NE.AND P0, PT, R38, 0x1, PT ;  /* 0x000000012600780c */ /* 0x000fe40003f05270 */
[----:B------:R-:W-:Y:S01]  /*5f40*/  ISETP.NE.AND P2, PT, R40, 0x1, PT ;  /* 0x000000012800780c */ /* 0x000fe20003f45270 */
[----:B------:R-:W-:Y:S01]  /*5f50*/  IMAD.HI.U32 R4, R91, R84, RZ ;  /* 0x000000545b047227 */ /* 0x000fe200078e00ff */
[----:B------:R-:W-:Y:S02]  /*5f60*/  SHF.R.U32.HI R0, RZ, R89, R0 ;  /* 0x00000059ff007219 */ /* 0x000fe40000011600 */
[----:B------:R-:W-:Y:S01]  /*5f70*/  ISETP.NE.AND P3, PT, R42, 0x1, PT ;  /* 0x000000012a00780c */ /* 0x000fe20003f65270 */
[----:B------:R-:W-:Y:S01]  /*5f80*/  IMAD.HI.U32 R6, R43, R39, RZ ;  /* 0x000000272b067227 */ /* 0x000fe200078e00ff */
[-C--:B------:R-:W-:Y:S02]  /*5f90*/  SHF.R.U32.HI R4, RZ, R85.reuse, R4 ;  /* 0x00000055ff047219 */ /* 0x080fe40000011604 */
        /* <DEDUP_REMOVED lines=14> */
[C---:B------:R-:W-:Y:S03]  /*6080*/  IMAD.HI.U32 R0, R3.reuse, R36, RZ ;  /* 0x0000002403007227 */ /* 0x040fe600078e00ff */
[C---:B------:R-:W-:Y:S02]  /*6090*/  ISETP.GE.OR P0, PT, R2.reuse, R5, P0 ;  /* 0x000000050200720c */ /* 0x040fe40000706670 */
[----:B------:R-:W-:Y:S04]  /*60a0*/  SHF.R.U32.HI R0, RZ, R37, R0 ;  /* 0x00000025ff007219 */ /* 0x000fe80000011600 */
[C---:B------:R-:W-:Y:S05]  /*60b0*/  SEL R6, R3.reuse, R0, !P2 ;  /* 0x0000000003067207 */ /* 0x040fea0005000000 */
        /* <DEDUP_REMOVED lines=14> */
[----:B------:R-:W-:Y:S07]  /*61a0*/  IMAD R43, R3, R38, R43 ;  /* 0x00000026032b7224 */ /* 0x000fee00078e022b */
.L_x_104:
[----:B------:R-:W-:Y:S01]  /*61b0*/  @!P1 IMAD.HI.U32 R0, R44, R10, RZ ;  /* 0x0000000a2c009227 */ /* 0x000fe200078e00ff */
[----:B-1----:R-:W-:Y:S01]  /*61c0*/  @!P1 ISETP.NE.AND P0, PT, R8, 0x1, PT ;  /* 0x000000010800980c */ /* 0x002fe20003f05270 */
[----:B------:R-:W-:Y:S01]  /*61d0*/  ULOP3.LUT UP0, URZ, UR53, 0x1b0, URZ, 0xc0, !UPT ;  /* 0x000001b035ff7892 */ /* 0x000fe2000f80c0ff */
[----:B------:R-:W-:Y:S01]  /*61e0*/  @!P1 ISETP.NE.AND P2, PT, R7, 0x1, PT ;  /* 0x000000010700980c */ /* 0x000fe20003f45270 */
[----:B------:R-:W-:Y:S01]  /*61f0*/  @!P1 IMAD.HI.U32 R2, R43, R9, RZ ;  /* 0x000000092b029227 */ /* 0x000fe200078e00ff */
[----:B------:R-:W-:Y:S01]  /*6200*/  @!P1 SHF.R.U32.HI R0, RZ, R11, R0 ;  /* 0x0000000bff009219 */ /* 0x000fe20000011600 */
[----:B------:R-:W-:Y:S01]  /*6210*/  USHF.L.U32 UR38, UR27, 0x7, URZ ;  /* 0x000000071b267899 */ /* 0x000fe200080006ff */
[----:B------:R-:W-:Y:S01]  /*6220*/  R2UR UR37, R24 ;  /* 0x00000000182572ca */ /* 0x000fe200000e0000 */
[----:B------:R-:W-:Y:S01]  /*6230*/  VIADD R103, R103, 0x1 ;  /* 0x0000000167677836 */ /* 0x000fe20000000000 */
[----:B------:R-:W-:Y:S02]  /*6240*/  @!P1 SHF.R.U32.HI R2, RZ, R12, R2 ;  /* 0x0000000cff029219 */ /* 0x000fe40000011602 */
[----:B------:R-:W-:Y:S02]  /*6250*/  @!P1 SEL R3, R44, R0, !P2 ;  /* 0x000000002c039207 */ /* 0x000fe40005000000 */
[----:B------:R-:W-:Y:S02]  /*6260*/  @!P1 SEL R2, R43, R2, !P0 ;  /* 0x000000022b029207 */ /* 0x000fe40004000000 */
[----:B------:R-:W-:Y:S03]  /*6270*/  @P4 SHF.R.U32.HI R95, RZ, 0x10, R17 ;  /* 0x00000010ff5f4819 */ /* 0x000fe60000011611 */
[----:B------:R-:W-:Y:S02]  /*6280*/  @!P1 IMAD.IADD R0, R2, 0x1, -R3 ;  /* 0x0000000102009824 */ /* 0x000fe400078e0a03 */
[----:B------:R-:W-:Y:S01]  /*6290*/  @!P1 IMAD.IADD R2, R3, 0x1, -R2 ;  /* 0x0000000103029824 */ /* 0x000fe200078e0a02 */
[----:B------:R-:W-:Y:S01]  /*62a0*/  USHF.L.U32 UR37, UR37, 0x6, URZ ;  /* 0x0000000625257899 */ /* 0x000fe200080006ff */
[----:B------:R-:W-:Y:S02]  /*62b0*/  @!P1 IMAD R44, R0, R7, R44 ;  /* 0x00000007002c9224 */ /* 0x000fe400078e022c */
[----:B------:R-:W-:Y:S01]  /*62c0*/  @!P1 IMAD R43, R2, R8, R43 ;  /* 0x00000008022b9224 */ /* 0x000fe200078e022b */
[----:B------:R-:W-:Y:S08]  /*62d0*/  BRA.U !UP0, `(.L_x_105) ;  /* 0x00000001087c7547 */ /* 0x000ff0000b800000 */
[----:B------:R-:W1:Y:S01]  /*62e0*/  LDCU.64 UR8, c[0x4][0x80] ;  /* 0x01001000ff0877ac */ /* 0x000e620008000a00 */
[----:B------:R-:W-:Y:S01]  /*62f0*/  MOV R2, 0x0 ;  /* 0x0000000000027802 */ /* 0x000fe20000000f00 */
[----:B------:R-:W-:Y:S02]  /*6300*/  HFMA2 R12, -RZ, RZ, 0, 5.9604644775390625e-08 ;  /* 0x00000001ff0c7431 */ /* 0x000fe400000001ff */
[----:B------:R-:W-:Y:S01]  /*6310*/  IMAD.MOV.U32 R8, RZ, RZ, 0x70 ;  /* 0x00000070ff087424 */ /* 0x000fe200078e00ff */
[----:B------:R2:W3:Y:S01]  /*6320*/  LDC.64 R14, c[0x4][R2] ;  /* 0x01000000020e7b82 */ /* 0x0004e20000000a00 */
[----:B------:R-:W4:Y:S01]  /*6330*/  LDCU.64 UR6, c[0x4][0x88] ;  /* 0x01001100ff0677ac */ /* 0x000f220008000a00 */
[----:B------:R-:W-:Y:S01]  /*6340*/  IMAD.MOV.U32 R13, RZ, RZ, RZ ;  /* 0x000000ffff0d7224 */ /* 0x000fe200078e00ff */
[----:B------:R-:W2:Y:S01]  /*6350*/  LDCU.64 UR4, c[0x4][0x8] ;  /* 0x01000100ff0477ac */ /* 0x000ea20008000a00 */
[----:B-1----:R-:W-:Y:S01]  /*6360*/  MOV R5, UR9 ;  /* 0x0000000900057c02 */ /* 0x002fe20008000f00 */
[----:B------:R-:W-:Y:S01]  /*6370*/  IMAD.U32 R4, RZ, RZ, UR8 ;  /* 0x00000008ff047e24 */ /* 0x000fe2000f8e00ff */
[----:B----4-:R-:W-:Y:S01]  /*6380*/  MOV R7, UR7 ;  /* 0x0000000700077c02 */ /* 0x010fe20008000f00 */
[----:B------:R-:W-:Y:S01]  /*6390*/  IMAD.U32 R6, RZ, RZ, UR6 ;  /* 0x00000006ff067e24 */ /* 0x000fe2000f8e00ff */
[----:B--2---:R-:W-:Y:S01]  /*63a0*/  MOV R11, UR5 ;  /* 0x00000005000b7c02 */ /* 0x004fe20008000f00 */
[----:B------:R-:W-:Y:S02]  /*63b0*/  IMAD.U32 R10, RZ, RZ, UR4 ;  /* 0x00000004ff0a7e24 */ /* 0x000fe4000f8e00ff */
[----:B------:R-:W-:Y:S07]  /*63c0*/  LEPC R20, `(.L_x_106) ;  /* 0x000000001014794e */ /* 0x000fee0000000000 */
[----:B---3-5:R-:W-:Y:S05]  /*63d0*/  CALL.ABS.NOINC R14 ;  /* 0x000000000e007343 */ /* 0x028fea0003c00000 */
.L_x_106:
[----:B------:R-:W1:Y:S01]  /*63e0*/  LDCU.64 UR8, c[0x4][0x80] ;  /* 0x01001000ff0877ac */ /* 0x000e620008000a00 */
[----:B------:R-:W2:Y:S01]  /*63f0*/  LDC.64 R2, c[0x4][R2] ;  /* 0x0100000002027b82 */ /* 0x000ea20000000a00 */
[----:B------:R-:W-:Y:S02]  /*6400*/  HFMA2 R12, -RZ, RZ, 0, 5.9604644775390625e-08 ;  /* 0x00000001ff0c7431 */ /* 0x000fe400000001ff */
[----:B------:R-:W-:Y:S02]  /*6410*/  IMAD.MOV.U32 R8, RZ, RZ, 0x70 ;  /* 0x00000070ff087424 */ /* 0x000fe400078e00ff */
[----:B------:R-:W-:Y:S01]  /*6420*/  IMAD.MOV.U32 R13, RZ, RZ, RZ ;  /* 0x000000ffff0d7224 */ /* 0x000fe200078e00ff */
[----:B------:R-:W3:Y:S01]  /*6430*/  LDCU.64 UR6, c[0x4][0x88] ;  /* 0x01001100ff0677ac */ /* 0x000ee20008000a00 */
[----:B------:R-:W4:Y:S01]  /*6440*/  LDCU.64 UR4, c[0x4][0x8] ;  /* 0x01000100ff0477ac */ /* 0x000f220008000a00 */
[----:B-1----:R-:W-:Y:S02]  /*6450*/  MOV R4, UR8 ;  /* 0x0000000800047c02 */ /* 0x002fe40008000f00 */
[----:B------:R-:W-:Y:S02]  /*6460*/  MOV R5, UR9 ;  /* 0x0000000900057c02 */ /* 0x000fe40008000f00 */
[----:B---3--:R-:W-:Y:S01]  /*6470*/  MOV R7, UR7 ;  /* 0x0000000700077c02 */ /* 0x008fe20008000f00 */
[----:B------:R-:W-:Y:S01]  /*6480*/  IMAD.U32 R6, RZ, RZ, UR6 ;  /* 0x00000006ff067e24 */ /* 0x000fe2000f8e00ff */
[----:B----4-:R-:W-:Y:S01]  /*6490*/  MOV R11, UR5 ;  /* 0x00000005000b7c02 */ /* 0x010fe20008000f00 */
[----:B------:R-:W-:Y:S02]  /*64a0*/  IMAD.U32 R10, RZ, RZ, UR4 ;  /* 0x00000004ff0a7e24 */ /* 0x000fe4000f8e00ff */
[----:B------:R-:W-:Y:S07]  /*64b0*/  LEPC R20, `(.L_x_105) ;  /* 0x000000001014794e */ /* 0x000fee0000000000 */
[----:B--2---:R-:W-:Y:S05]  /*64c0*/  CALL.ABS.NOINC R2 ;  /* 0x0000000002007343 */ /* 0x004fea0003c00000 */
.L_x_105:
[----:B------:R-:W-:Y:S01]  /*64d0*/  ISETP.NE.U32.AND P4, PT, R82, RZ, PT ;  /* 0x000000ff5200720c */ /* 0x000fe20003f85070 */
[----:B------:R-:W-:Y:S01]  /*64e0*/  UISETP.NE.AND UP2, UPT, UR48, URZ, UPT ;  /* 0x000000ff3000728c */ /* 0x000fe2000bf45270 */
[----:B------:R-:W-:Y:S01]  /*64f0*/  ISETP.NE.U32.AND P2, PT, RZ, UR40, PT ;  /* 0x00000028ff007c0c */ /* 0x000fe2000bf45070 */
[----:B------:R-:W-:Y:S01]  /*6500*/  UISETP.NE.U32.AND UP1, UPT, UR42, URZ, UPT ;  /* 0x000000ff2a00728c */ /* 0x000fe2000bf25070 */
[----:B------:R-:W-:Y:S01]  /*6510*/  ISETP.NE.AND.EX P4, PT, R83, RZ, PT, P4 ;  /* 0x000000ff5300720c */ /* 0x000fe20003f85340 */
[----:B------:R-:W-:Y:S01]  /*6520*/  UPLOP3.LUT UP0, UPT, UPT, UPT, UPT, 0x40, 0x4 ;  /* 0x000000000004789c */ /* 0x000fe20003f0e870 */
[----:B------:R-:W-:Y:S01]  /*6530*/  ISETP.NE.AND.EX P2, PT, RZ, UR41, PT, P2 ;  /* 0x00000029ff007c0c */ /* 0x000fe2000bf45320 */
[----:B------:R-:W-:Y:S01]  /*6540*/  UISETP.NE.AND.EX UP1, UPT, UR43, URZ, UPT, UP1 ;  /* 0x000000ff2b00728c */ /* 0x000fe2000bf25310 */
[----:B------:R-:W-:Y:S04]  /*6550*/  PLOP3.LUT P1, PT, PT, PT, UP2, 0x80, 0x8 ;  /* 0x000000000008781c */ /* 0x000fe80003f2f028 */
[----:B------:R-:W-:Y:S06]  /*6560*/  @UP2 UPLOP3.LUT UP0, UPT, UPT, UPT, UP1, 0x80, 0x8 ;  /* 0x000000000008289c */ /* 0x000fec0003f0f010 */
[----:B------:R-:W-:Y:S01]  /*6570*/  PLOP3.LUT P0, PT, PT, PT, UP0, 0x80, 0x8 ;  /* 0x000000000008781c */ /* 0x000fe20003f0f008 */
[----:B------:R-:W-:Y:S01]  /*6580*/  @!UPT UIADD3 URZ, UPT, UPT, URZ, URZ, URZ ;  /* 0x000000fffffff290 */ /* 0x000fe2000fffe0ff */
[----:B------:R-:W-:Y:S11]  /*6590*/  BRA.U !UP1, `(.L_x_107) ;  /* 0x0000000109387547 */ /* 0x000ff6000b800000 */
[----:B------:R-:W-:Y:S01]  /*65a0*/  UISETP.NE.U32.AND UP0, UPT, UR40, URZ, UPT ;  /* 0x000000ff2800728c */ /* 0x000fe2000bf05070 */
[----:B------:R-:W-:Y:S02]  /*65b0*/  HFMA2 R0, -RZ, RZ, 0, 5.9604644775390625e-08 ;  /* 0x00000001ff007431 */ /* 0x000fe400000001ff */
[----:B------:R-:W-:Y:S01]  /*65c0*/  IMAD.MOV.U32 R88, RZ, RZ, 0x1 ;  /* 0x00000001ff587424 */ /* 0x000fe200078e00ff */
[----:B------:R-:W-:Y:S06]  /*65d0*/  UISETP.NE.AND.EX UP0, UPT, UR41, URZ, UPT, UP0 ;  /* 0x000000ff2900728c */ /* 0x000fec000bf05300 */
[----:B------:R-:W-:Y:S05]  /*65e0*/  PLOP3.LUT P3, PT, PT, PT, UP0, 0x80, 0x8 ;  /* 0x000000000008781c */ /* 0x000fea0003f6f008 */
[----:B------:R-:W1:Y:S01]  /*65f0*/  @UP0 LDCU.64 UR6, c[0x0][0xc88] ;  /* 0x00019100ff0607ac */ /* 0x000e620008000a00 */
[----:B------:R-:W-:Y:S07]  /*6600*/  @UP0 UIMAD UR4, UR44, UR42, URZ ;  /* 0x0000002a2c0402a4 */ /* 0x000fee000f8e02ff */
[----:B------:R-:W-:Y:S01]  /*6610*/  @!P3 PRMT R88, R0, 0x7610, R88 ;  /* 0x000076100058b816 */ /* 0x000fe20000000058 */
[----:B-1----:R-:W-:Y:S03]  /*6620*/  @UP0 UIMAD.WIDE UR6, UR4, 0x4, UR6 ;  /* 0x00000004040608a5 */ /* 0x002fe6000f8e0206 */
[----:B------:R-:W1:Y:S03]  /*6630*/  @!UP0 LDCU UR4, c[0x0][0xc80] ;  /* 0x00019000ff0487ac */ /* 0x000e660008000800 */
[----:B------:R-:W-:Y:S01]  /*6640*/  IMAD.U32 R2, RZ, RZ, UR6 ;  /* 0x00000006ff027e24 */ /* 0x000fe2000f8e00ff */
[----:B------:R-:W-:Y:S05]  /*6650*/  MOV R3, UR7 ;  /* 0x0000000700037c02 */ /* 0x000fea0008000f00 */
[----:B-----5:R2:W5:Y:S02]  /*6660*/  @P3 LDG.E R49, desc[UR46][R2.64] ;  /* 0x0000002e02313981 */ /* 0x020564000c1e1900 */
[----:B-12---:R-:W-:Y:S02]  /*6670*/  @!P3 IMAD.U32 R49, RZ, RZ, UR4 ;  /* 0x00000004ff31be24 */ /* 0x006fe4000f8e00ff */
.L_x_107:
[----:B------:R-:W-:Y:S05]  /*6680*/  @!P4 BRA `(.L_x_108) ;  /* 0x000000000020c947 */ /* 0x000fea0003800000 */
[----:B------:R-:W-:Y:S04]  /*6690*/  ISETP.NE.U32.AND P3, PT, R80, RZ, PT ;  /* 0x000000ff5000720c */ /* 0x000fe80003f65070 */
[----:B------:R-:W-:Y:S11]  /*66a0*/  ISETP.NE.AND.EX P3, PT, R81, RZ, PT, P3 ;  /* 0x000000ff5100720c */ /* 0x000ff60003f65330 */
[----:B------:R-:W-:Y:S02]  /*66b0*/  @!UPT UIADD3 URZ, UPT, UPT, URZ, URZ, URZ ;  /* 0x000000fffffff290 */ /* 0x000fe4000fffe0ff */
[----:B------:R-:W1:Y:S01]  /*66c0*/  @P3 LDC.64 R2, c[0x0][0xca8] ;  /* 0x00032a00ff023b82 */ /* 0x000e620000000a00 */
[----:B------:R-:W-:Y:S04]  /*66d0*/  @P3 IMAD R0, R82, UR44, RZ ;  /* 0x0000002c52003c24 */ /* 0x000fe8000f8e02ff */
[----:B-1----:R-:W-:Y:S05]  /*66e0*/  @P3 IMAD.WIDE R2, R0, 0x4, R2 ;  /* 0x0000000400023825 */ /* 0x002fea00078e0202 */
[----:B-----5:R1:W5:Y:S02]  /*66f0*/  @P3 LDG.E R47, desc[UR46][R2.64] ;  /* 0x0000002e022f3981 */ /* 0x020364000c1e1900 */
[----:B-1----:R-:W2:Y:S02]  /*6700*/  @!P3 LDC R47, c[0x0][0xca0] ;  /* 0x00032800ff2fbb82 */ /* 0x002ea40000000800 */
.L_x_108:
[----:B-----5:R-:W-:Y:S01]  /*6710*/  FSETP.NEU.AND P3, PT, R49, RZ, PT ;  /* 0x000000ff3100720b */ /* 0x020fe20003f6d000 */
[----:B------:R-:W-:Y:S01]  /*6720*/  ULOP3.LUT UR4, UR52, 0x1, URZ, 0x3c, !UPT ;  /* 0x0000000134047892 */ /* 0x000fe2000f8e3cff */
[----:B------:R-:W-:Y:S01]  /*6730*/  SEL R4, RZ, 0xffffffff, P2 ;  /* 0xffffffffff047807 */ /* 0x000fe20001000000 */
[----:B------:R-:W-:Y:S01]  /*6740*/  IMAD.U32 R72, RZ, RZ, UR56 ;  /* 0x00000038ff487e24 */ /* 0x000fe2000f8e00ff */
[----:B------:R-:W-:Y:S01]  /*6750*/  @P1 LOP3.LUT P2, RZ, R88, 0xff, RZ, 0xc0, !PT ;  /* 0x000000ff58ff1812 */ /* 0x000fe2000784c0ff */
[----:B------:R-:W-:Y:S01]  /*6760*/  IMAD.SHL.U32 R106, R94, 0x10, RZ ;  /* 0x000000105e6a7824 */ /* 0x000fe200078e00ff */
[----:B------:R-:W-:Y:S01]  /*6770*/  @P1 SEL R0, RZ, 0xffffffff, P3 ;  /* 0xffffffffff001807 */ /* 0x000fe20001800000 */
[----:B------:R-:W-:Y:S01]  /*6780*/  IMAD.U32 R107, RZ, RZ, UR4 ;  /* 0x00000004ff6b7e24 */ /* 0x000fe2000f8e00ff */
[----:B------:R-:W-:Y:S01]  /*6790*/  LEA R73, R45, UR49, 0x3 ;  /* 0x000000312d497c11 */ /* 0x000fe2000f8e18ff */
[----:B------:R-:W-:Y:S01]  /*67a0*/  IMAD.SHL.U32 R72, R72, 0x2000, RZ ;  /* 0x0000200048487824 */ /* 0x000fe200078e00ff */
[----:B------:R-:W-:Y:S01]  /*67b0*/  @P0 SEL R0, R4, R0, !P2 ;  /* 0x0000000004000207 */ /* 0x000fe20005000000 */
[----:B------:R-:W-:Y:S01]  /*67c0*/  IMAD.SHL.U32 R105, R93, 0x10, RZ ;  /* 0x000000105d697824 */ /* 0x000fe200078e00ff */
[----:B------:R-:W-:Y:S01]  /*67d0*/  PLOP3.LUT P2, PT, PT, PT, UP1, 0x80, 0x8 ;  /* 0x000000000008781c */ /* 0x000fe20003f4f018 */
[----:B------:R-:W-:Y:S01]  /*67e0*/  IMAD.IADD R67, R99, 0x1, R72 ;  /* 0x0000000163437824 */ /* 0x000fe200078e0248 */
[----:B------:R-:W-:Y:S01]  /*67f0*/  @P1 LOP3.LUT R0, R0, 0x1, RZ, 0xc0, !PT ;  /* 0x0000000100001812 */ /* 0x000fe200078ec0ff */
[----:B------:R-:W-:Y:S01]  /*6800*/  BSSY B1, `(.L_x_109) ;  /* 0x0000039000017945 */ /* 0x000fe20003800000 */
[----:B------:R-:W-:Y:S01]  /*6810*/  LOP3.LUT P4, R102, R88, 0xff, RZ, 0xc0, !PT ;  /* 0x000000ff58667812 */ /* 0x000fe2000788c0ff */
[----:B------:R-:W-:Y:S01]  /*6820*/  IMAD.IADD R66, R67, 0x1, R106 ;  /* 0x0000000143427824 */ /* 0x000fe200078e026a */
[----:B------:R-:W-:Y:S01]  /*6830*/  ISETP.NE.U32.OR P5, PT, R0, 0x1, !P1 ;  /* 0x000000010000780c */ /* 0x000fe20004fa5470 */
[----:B------:R-:W-:Y:S01]  /*6840*/  IMAD.U32 R0, RZ, RZ, UR56 ;  /* 0x00000038ff007e24 */ /* 0x000fe2000f8e00ff */
[----:B------:R-:W-:Y:S01]  /*6850*/  SEL R3, RZ, 0xffffffff, P3 ;  /* 0xffffffffff037807 */ /* 0x000fe20001800000 */
[----:B------:R-:W-:Y:S01]  /*6860*/  IMAD.MOV.U32 R75, RZ, RZ, 0x1 ;  /* 0x00000001ff4b7424 */ /* 0x000fe200078e00ff */
[----:B------:R-:W-:Y:S01]  /*6870*/  P2R R104, PR, RZ, 0x20 ;  /* 0x00000020ff687803 */ /* 0x000fe20000000000 */
[----:B------:R-:W-:Y:S01]  /*6880*/  IMAD R48, R45, 0x40, R46 ;  /* 0x000000402d307824 */ /* 0x000fe200078e022e */
[----:B------:R-:W-:Y:S01]  /*6890*/  LEA R0, R0, UR49, 0x3 ;  /* 0x0000003100007c11 */ /* 0x000fe2000f8e18ff */
[----:B------:R-:W-:Y:S01]  /*68a0*/  IMAD.U32 R74, RZ, RZ, UR56 ;  /* 0x00000038ff4a7e24 */ /* 0x000fe2000f8e00ff */
[----:B------:R-:W-:Y:S02]  /*68b0*/  @P2 SEL R3, R4, R3, !P4 ;  /* 0x0000000304032207 */ /* 0x000fe40006000000 */
[----:B------:R-:W-:Y:S02]  /*68c0*/  CS2R R78, SRZ ;  /* 0x00000000004e7805 */ /* 0x000fe4000001ff00 */
[----:B------:R-:W-:Y:S02]  /*68d0*/  CS2R R76, SRZ ;  /* 0x00000000004c7805 */ /* 0x000fe4000001ff00 */
[----:B------:R-:W-:Y:S02]  /*68e0*/  CS2R R70, SRZ ;  /* 0x0000000000467805 */ /* 0x000fe4000001ff00 */
[----:B------:R-:W-:Y:S02]  /*68f0*/  LOP3.LUT R3, R3, 0x1, RZ, 0xc0, !PT ;  /* 0x0000000103037812 */ /* 0x000fe400078ec0ff */
[----:B------:R-:W-:Y:S02]  /*6900*/  CS2R R68, SRZ ;  /* 0x0000000000447805 */ /* 0x000fe4000001ff00 */
[----:B------:R-:W-:Y:S02]  /*6910*/  @P5 SHF.L.U32 R2, R107, 0x1f, RZ ;  /* 0x0000001f6b025819 */ /* 0x000fe400000006ff */
[----:B------:R-:W-:Y:S02]  /*6920*/  CS2R R62, SRZ ;  /* 0x00000000003e7805 */ /* 0x000fe4000001ff00 */
[----:B------:R-:W-:Y:S02]  /*6930*/  ISETP.NE.U32.AND P2, PT, R3, 0x1, PT ;  /* 0x000000010300780c */ /* 0x000fe40003f45070 */
[----:B------:R-:W-:Y:S01]  /*6940*/  CS2R R60, SRZ ;  /* 0x00000000003c7805 */ /* 0x000fe2000001ff00 */
[----:B------:R1:W3:Y:S01]  /*6950*/  @P5 SYNCS.PHASECHK.TRANS64.TRYWAIT P1, [R0+URZ+0xf0], R2 ;  /* 0x0000f002000055a7 */ /* 0x0002e200080211ff */
[----:B------:R-:W-:Y:S02]  /*6960*/  CS2R R58, SRZ ;  /* 0x00000000003a7805 */ /* 0x000fe4000001ff00 */
[----:B------:R-:W-:Y:S02]  /*6970*/  P2R R108, PR, RZ, 0x4 ;  /* 0x00000004ff6c7803 */ /* 0x000fe40000000000 */
[----:B------:R-:W-:Y:S01]  /*6980*/  CS2R R56, SRZ ;  /* 0x0000000000387805 */ /* 0x000fe2000001ff00 */
[----:B------:R-:W-:Y:S02]  /*6990*/  IMAD.IADD R65, R67, 0x1, R105 ;  /* 0x0000000143417824 */ /* 0x000fe400078e0269 */
[----:B------:R-:W-:Y:S01]  /*69a0*/  IMAD.IADD R64, R98, 0x1, R66 ;  /* 0x0000000162407824 */ /* 0x000fe200078e0242 */
[----:B-1----:R-:W-:Y:S04]  /*69b0*/  SHF.L.U32 R2, R97, 0x1f, RZ ;  /* 0x0000001f61027819 */ /* 0x002fe800000006ff */
[----:B------:R1:W4:Y:S01]  /*69c0*/  SYNCS.PHASECHK.TRANS64.TRYWAIT P0, [R73+URZ+0x150], R2 ;  /* 0x00015002490075a7 */ /* 0x00032200080011ff */
[----:B---3--:R-:W-:Y:S01]  /*69d0*/  @P5 SEL R75, RZ, 0x1, !P1 ;  /* 0x00000001ff4b5807 */ /* 0x008fe20004800000 */
[----:B-1----:R-:W-:Y:S06]  /*69e0*/  @!P5 BRA `(.L_x_110) ;  /* 0x000000000068d947 */ /* 0x002fec0003800000 */
[----:B------:R-:W-:Y:S01]  /*69f0*/  ISETP.NE.AND P1, PT, R75, RZ, PT ;  /* 0x000000ff4b00720c */ /* 0x000fe20003f25270 */
[----:B------:R-:W-:Y:S01]  /*6a00*/  BSSY B0, `(.L_x_111) ;  /* 0x000000d000007945 */ /* 0x000fe20003800000 */
[----:B------:R-:W-:Y:S02]  /*6a10*/  CS2R R58, SRZ ;  /* 0x00000000003a7805 */ /* 0x000fe4000001ff00 */
[----:B------:R-:W-:Y:S02]  /*6a20*/  CS2R R56, SRZ ;  /* 0x0000000000387805 */ /* 0x000fe4000001ff00 */
[----:B------:R-:W-:Y:S02]  /*6a30*/  CS2R R62, SRZ ;  /* 0x00000000003e7805 */ /* 0x000fe4000001ff00 */
[----:B------:R-:W-:Y:S02]  /*6a40*/  CS2R R60, SRZ ;  /* 0x00000000003c7805 */ /* 0x000fe4000001ff00 */
[----:B------:R-:W-:Y:S02]  /*6a50*/  CS2R R70, SRZ ;  /* 0x0000000000467805 */ /* 0x000fe4000001ff00 */
[----:B------:R-:W-:Y:S02]  /*6a60*/  CS2R R68, SRZ ;  /* 0x0000000000447805 */ /* 0x000fe4000001ff00 */
[----:B------:R-:W-:Y:S02]  /*6a70*/  CS2R R78, SRZ ;  /* 0x00000000004e7805 */ /* 0x000fe4000001ff00 */
[----:B------:R-:W-:Y:S01]  /*6a80*/  CS2R R76, SRZ ;  /* 0x00000000004c7805 */ /* 0x000fe2000001ff00 */
[----:B------:R-:W-:Y:S06]  /*6a90*/  @P1 BRA `(.L_x_112) ;  /* 0x00000000000c1947 */ /* 0x000fec0003800000 */
[----:B------:R-:W-:Y:S04]  /*6aa0*/  SHF.L.U32 R3, R107, 0x1f, RZ ;  /* 0x0000001f6b037819 */ /* 0x000fe800000006ff */
[----:B------:R-:W1:Y:S02]  /*6ab0*/  SYNCS.PHASECHK.TRANS64.TRYWAIT P1, [R0+URZ+0xf0], R3 ;  /* 0x0000f003000075a7 */ /* 0x000e6400080211ff */
[----:B-1----:R-:W-:Y:S05]  /*6ac0*/  @!P1 BRA `(.L_x_113) ;  /* 0x0000002800249947 */ /* 0x002fea0003800000 */
.L_x_112:
[----:B------:R-:W-:Y:S05]  /*6ad0*/  BSYNC B0 ;  /* 0x0000000000007941 */ /* 0x000fea0003800000 */
.L_x_111:
[----:B------:R-:W-:Y:S01]  /*6ae0*/  ISETP.NE.AND P1, PT, R108, RZ, PT ;  /* 0x000000ff6c00720c */ /* 0x000fe20003f25270 */
[----:B------:R-:W-:Y:S04]  /*6af0*/  UIADD3 UR5, UPT, UPT, UR56, 0x1, URZ ;  /* 0x0000000138057890 */ /* 0x000fe8000fffe0ff */
[----:B------:R-:W-:Y:S04]  /*6b00*/  UISETP.NE.AND UP0, UPT, UR5, 0x3, UPT ;  /* 0x000000030500788c */ /* 0x000fe8000bf05270 */
[----:B------:R-:W-:Y:S02]  /*6b10*/  USEL UR4, URZ, 0x1, UP0 ;  /* 0x00000001ff047887 */ /* 0x000fe40008000000 */
[----:B------:R-:W-:Y:S02]  /*6b20*/  USEL UR5, UR5, URZ, UP0 ;  /* 0x000000ff05057287 */ /* 0x000fe40008000000 */
[----:B------:R3:W1:Y:S02]  /*6b30*/  @P1 LDS.128 R56, [R67] ;  /* 0x0000000043381984 */ /* 0x0006640000000c00 */
[----:B------:R-:W-:Y:S02]  /*6b40*/  LOP3.LUT R107, R107, UR4, RZ, 0x3c, !PT ;  /* 0x000000046b6b7c12 */ /* 0x000fe4000f8e3cff */
[----:B------:R3:W1:Y:S01]  /*6b50*/  @P1 LDS.128 R60, [R66+0x10] ;  /* 0x00001000423c1984 */ /* 0x0006620000000c00 */
[----:B------:R-:W-:Y:S03]  /*6b60*/  IMAD.U32 R74, RZ, RZ, UR5 ;  /* 0x00000005ff4a7e24 */ /* 0x000fe6000f8e00ff */
[----:B------:R3:W1:Y:S04]  /*6b70*/  @P1 LDS.128 R68, [R65+0x20] ;  /* 0x0000200041441984 */ /* 0x0006680000000c00 */
[----:B------:R3:W1:Y:S02]  /*6b80*/  @P1 LDS.128 R76, [R64+0x10] ;  /* 0x00001000404c1984 */ /* 0x0006640000000c00 */
.L_x_110:
[----:B------:R-:W-:Y:S05]  /*6b90*/  BSYNC B1 ;  /* 0x0000000000017941 */ /* 0x000fea0003800000 */
.L_x_109:
[----:B-1----:R-:W-:Y:S04]  /*6ba0*/  SHF.R.U32.HI R0, RZ, 0x15, R48 ;  /* 0x00000015ff007819 */ /* 0x002fe80000011630 */
[----:B------:R-:W-:Y:S01]  /*6bb0*/  LOP3.LUT P1, RZ, R0, 0x3, R92, 0x48, !PT ;  /* 0x0000000300ff7812 */ /* 0x000fe2000782485c */
[----:B------:R-:W-:Y:S01]  /*6bc0*/  @!UPT UIADD3 URZ, UPT, UPT, URZ, URZ, URZ ;  /* 0x000000fffffff290 */ /* 0x000fe2000fffe0ff */
[----:B----4-:R-:W-:Y:S11]  /*6bd0*/  @P0 BRA `(.L_x_114) ;  /* 0x0000000000080947 */ /* 0x010ff60003800000 */
[----:B------:R-:W1:Y:S02]  /*6be0*/  SYNCS.PHASECHK.TRANS64.TRYWAIT P0, [R73+URZ+0x150], R2 ;  /* 0x00015002490075a7 */ /* 0x000e6400080011ff */
[----:B-1----:R-:W-:Y:S05]  /*6bf0*/  @!P0 BRA `(.L_x_115) ;  /* 0x0000002400ec8947 */ /* 0x002fea0003800000 */
.L_x_114:
[----:B------:R-:W-:Y:S05]  /*6c00*/  @!P1 BRA `(.L_x_116) ;  /* 0x0000000000409947 */ /* 0x000fea0003800000 */
[----:B------:R-:W4:Y:S01]  /*6c10*/  LDCU.64 UR8, c[0x4][0x70] ;  /* 0x01000e00ff0877ac */ /* 0x000f220008000a00 */
[----:B------:R-:W-:Y:S01]  /*6c20*/  MOV R3, 0x0 ;  /* 0x0000000000037802 */ /* 0x000fe20000000f00 */
[----:B------:R-:W-:Y:S02]  /*6c30*/  HFMA2 R12, -RZ, RZ, 0, 5.9604644775390625e-08 ;  /* 0x00000001ff0c7431 */ /* 0x000fe400000001ff */
[----:B------:R-:W-:Y:S02]  /*6c40*/  IMAD.MOV.U32 R8, RZ, RZ, 0x192 ;  /* 0x00000192ff087424 */ /* 0x000fe400078e00ff */
[----:B------:R-:W-:Y:S01]  /*6c50*/  IMAD.MOV.U32 R13, RZ, RZ, RZ ;  /* 0x000000ffff0d7224 */ /* 0x000fe200078e00ff */
[----:B------:R-:W5:Y:S01]  /*6c60*/  LDCU.64 UR6, c[0x4][0x78] ;  /* 0x01000f00ff0677ac */ /* 0x000f620008000a00 */
[----:B-1----:R-:W1:Y:S01]  /*6c70*/  LDC.64 R2, c[0x4][R3] ;  /* 0x0100000003027b82 */ /* 0x002e620000000a00 */
[----:B------:R-:W2:Y:S01]  /*6c80*/  LDCU.64 UR4, c[0x4][0x10] ;  /* 0x01000200ff0477ac */ /* 0x000ea20008000a00 */
[----:B----4-:R-:W-:Y:S01]  /*6c90*/  MOV R5, UR9 ;  /* 0x0000000900057c02 */ /* 0x010fe20008000f00 */
[----:B------:R-:W-:Y:S01]  /*6ca0*/  IMAD.U32 R4, RZ, RZ, UR8 ;  /* 0x00000008ff047e24 */ /* 0x000fe2000f8e00ff */
[----:B-----5:R-:W-:Y:S01]  /*6cb0*/  MOV R7, UR7 ;  /* 0x0000000700077c02 */ /* 0x020fe20008000f00 */
[----:B------:R-:W-:Y:S01]  /*6cc0*/  IMAD.U32 R6, RZ, RZ, UR6 ;  /* 0x00000006ff067e24 */ /* 0x000fe2000f8e00ff */
[----:B--2---:R-:W-:Y:S01]  /*6cd0*/  MOV R11, UR5 ;  /* 0x00000005000b7c02 */ /* 0x004fe20008000f00 */
[----:B------:R-:W-:Y:S02]  /*6ce0*/  IMAD.U32 R10, RZ, RZ, UR4 ;  /* 0x00000004ff0a7e24 */ /* 0x000fe4000f8e00ff */
[----:B------:R-:W-:Y:S07]  /*6cf0*/  LEPC R20, `(.L_x_116) ;  /* 0x000000001014794e */ /* 0x000fee0000000000 */
[----:B-1-3--:R-:W-:Y:S05]  /*6d00*/  CALL.ABS.NOINC R2 ;  /* 0x0000000002007343 */ /* 0x00afea0003c00000 */
.L_x_116:
[----:B------:R-:W-:Y:S01]  /*6d10*/  SHF.L.U32 R50, R56, 0x10, RZ ;  /* 0x0000001038327819 */ /* 0x000fe200000006ff */
[----:B------:R-:W-:Y:S05]  /*6d20*/  WARPSYNC.ALL ;  /* 0x0000000000007948 */ /* 0x000fea0003800000 */
[----:B------:R-:W-:Y:S01]  /*6d30*/  R2UR UR4, R48 ;  /* 0x00000000300472ca */ /* 0x000fe200000e0000 */
[----:B------:R-:W-:Y:S01]  /*6d40*/  BSSY.RECONVERGENT B0, `(.L_x_117) ;  /* 0x0000085000007945 */ /* 0x000fe20003800200 */
[----:B------:R-:W-:Y:S02]  /*6d50*/  LOP3.LUT R51, R56, 0xffff0000, RZ, 0xc0, !PT ;  /* 0xffff000038337812 */ /* 0x000fe400078ec0ff */
[----:B------:R-:W-:Y:S02]  /*6d60*/  SHF.L.U32 R52, R57, 0x10, RZ ;  /* 0x0000001039347819 */ /* 0x000fe400000006ff */
[----:B------:R-:W-:Y:S07]  /*6d70*/  ISETP.NE.AND P0, PT, R100, RZ, PT ;  /* 0x000000ff6400720c */ /* 0x000fee0003f05270 */
[----:B------:R-:W2:Y:S02]  /*6d80*/  LDTM.x32 R4, tmem[UR4] ;  /* 0x00000004000479ee */ /* 0x000ea400082c0000 */
[C---:B--2---:R-:W-:Y:S01]  /*6d90*/  FMUL R0, R47.reuse, R4 ;  /* 0x000000042f007220 */ /* 0x044fe20000400000 */
[C---:B-1----:R-:W-:Y:S01]  /*6da0*/  FMUL R2, R47.reuse, R5 ;  /* 0x000000052f027220 */ /* 0x042fe20000400000 */
[C---:B------:R-:W-:Y:S01]  /*6db0*/  FMUL R4, R47.reuse, R8 ;  /* 0x000000082f047220 */ /* 0x040fe20000400000 */
[C---:B------:R-:W-:Y:S01]  /*6dc0*/  FMUL R3, R47.reuse, R6 ;  /* 0x000000062f037220 */ /* 0x040fe20000400000 */
[C---:B------:R-:W-:Y:S01]  /*6dd0*/  FMUL R5, R47.reuse, R9 ;  /* 0x000000092f057220 */ /* 0x040fe20000400000 */
[C---:B------:R-:W-:Y:S01]  /*6de0*/  FMUL R8, R47.reuse, R12 ;  /* 0x0000000c2f087220 */ /* 0x040fe20000400000 */
[C---:B------:R-:W-:Y:S01]  /*6df0*/  FMUL R6, R47.reuse, R10 ;  /* 0x0000000a2f067220 */ /* 0x040fe20000400000 */
[C---:B------:R-:W-:Y:S01]  /*6e00*/  FMUL R9, R47.reuse, R13 ;  /* 0x0000000d2f097220 */ /* 0x040fe20000400000 */
[----:B------:R-:W-:Y:S01]  /*6e10*/  FMUL R12, R47, R16 ;  /* 0x000000102f0c7220 */ /* 0x000fe20000400000 */
[----:B------:R-:W-:Y:S01]  /*6e20*/  FFMA R0, R49, R50, R0 ;  /* 0x0000003231007223 */ /* 0x000fe20000000000 */
[C---:B------:R-:W-:Y:S01]  /*6e30*/  FMUL R10, R47.reuse, R14 ;  /* 0x0000000e2f0a7220 */ /* 0x040fe20000400000 */
[C---:B------:R-:W-:Y:S01]  /*6e40*/  FMUL R13, R47.reuse, R17 ;  /* 0x000000112f0d7220 */ /* 0x040fe20000400000 */
[----:B------:R-:W-:Y:S01]  /*6e50*/  FMUL R16, R47, R20 ;  /* 0x000000142f107220 */ /* 0x000fe20000400000 */
[----:B------:R-:W-:Y:S01]  /*6e60*/  FFMA R2, R49, R51, R2 ;  /* 0x0000003331027223 */ /* 0x000fe20000000002 */
[C---:B------:R-:W-:Y:S01]  /*6e70*/  FMUL R14, R47.reuse, R18 ;  /* 0x000000122f0e7220 */ /* 0x040fe20000400000 */
[C---:B------:R-:W-:Y:S01]  /*6e80*/  FMUL R17, R47.reuse, R21 ;  /* 0x000000152f117220 */ /* 0x040fe20000400000 */
[C---:B------:R-:W-:Y:S01]  /*6e90*/  FMUL R20, R47.reuse, R24 ;  /* 0x000000182f147220 */ /* 0x040fe20000400000 */
[C---:B------:R-:W-:Y:S01]  /*6ea0*/  FMUL R18, R47.reuse, R22 ;  /* 0x000000162f127220 */ /* 0x040fe20000400000 */
[C---:B------:R-:W-:Y:S01]  /*6eb0*/  FMUL R21, R47.reuse, R25 ;  /* 0x000000192f157220 */ /* 0x040fe20000400000 */
[C---:B------:R-:W-:Y:S01]  /*6ec0*/  FMUL R24, R47.reuse, R28 ;  /* 0x0000001c2f187220 */ /* 0x040fe20000400000 */
[C---:B------:R-:W-:Y:S01]  /*6ed0*/  FMUL R22, R47.reuse, R26 ;  /* 0x0000001a2f167220 */ /* 0x040fe20000400000 */
[C---:B------:R-:W-:Y:S01]  /*6ee0*/  FMUL R25, R47.reuse, R29 ;  /* 0x0000001d2f197220 */ /* 0x040fe20000400000 */
[----:B------:R-:W-:Y:S01]  /*6ef0*/  FMUL R28, R47, R32 ;  /* 0x000000202f1c7220 */ /* 0x000fe20000400000 */
[----:B------:R-:W-:Y:S01]  /*6f00*/  LOP3.LUT R32, R57, 0xffff0000, RZ, 0xc0, !PT ;  /* 0xffff000039207812 */ /* 0x000fe200078ec0ff */
[C---:B------:R-:W-:Y:S01]  /*6f10*/  FMUL R26, R47.reuse, R30 ;  /* 0x0000001e2f1a7220 */ /* 0x040fe20000400000 */
[----:B------:R-:W-:Y:S01]  /*6f20*/  FMUL R29, R47, R33 ;  /* 0x000000212f1d7220 */ /* 0x000fe20000400000 */
[----:B------:R-:W-:Y:S01]  /*6f30*/  SHF.L.U32 R33, R58, 0x10, RZ ;  /* 0x000000103a217819 */ /* 0x000fe200000006ff */
[----:B------:R-:W-:Y:S01]  /*6f40*/  FFMA R3, R49, R52, R3 ;  /* 0x0000003431037223 */ /* 0x000fe20000000003 */
[----:B------:R-:W-:Y:S01]  /*6f50*/  F2FP.BF16.F32.PACK_AB R52, R2, R0 ;  /* 0x000000000234723e */ /* 0x000fe200000010ff */
[----:B------:R-:W-:Y:S01]  /*6f60*/  FMUL R7, R47, R7 ;  /* 0x000000072f077220 */ /* 0x000fe20000400000 */
[----:B------:R-:W-:Y:S01]  /*6f70*/  SHF.L.U32 R0, R59, 0x10, RZ ;  /* 0x000000103b007819 */ /* 0x000fe200000006ff */
[----:B------:R-:W-:Y:S01]  /*6f80*/  FMUL R30, R47, R34 ;  /* 0x000000222f1e7220 */ /* 0x000fe20000400000 */
[----:B------:R-:W-:Y:S01]  /*6f90*/  LOP3.LUT R34, R58, 0xffff0000, RZ, 0xc0, !PT ;  /* 0xffff00003a227812 */ /* 0x000fe200078ec0ff */
[----:B------:R-:W-:Y:S01]  /*6fa0*/  FFMA R7, R49, R32, R7 ;  /* 0x0000002031077223 */ /* 0x000fe20000000007 */
[----:B------:R-:W-:Y:S01]  /*6fb0*/  LOP3.LUT R2, R59, 0xffff0000, RZ, 0xc0, !PT ;  /* 0xffff00003b027812 */ /* 0x000fe200078ec0ff */
[----:B------:R-:W-:Y:S01]  /*6fc0*/  FFMA R4, R49, R33, R4 ;  /* 0x0000002131047223 */ /* 0x000fe20000000004 */
[----:B------:R-:W-:Y:S01]  /*6fd0*/  FMUL R11, R47, R11 ;  /* 0x0000000b2f0b7220 */ /* 0x000fe20000400000 */
[----:B------:R-:W-:Y:S01]  /*6fe0*/  FFMA R5, R49, R34, R5 ;  /* 0x0000002231057223 */ /* 0x000fe20000000005 */
[----:B------:R-:W-:Y:S01]  /*6ff0*/  F2FP.BF16.F32.PACK_AB R53, R7, R3 ;  /* 0x000000030735723e */ /* 0x000fe200000010ff */
[C---:B------:R-:W-:Y:S01]  /*7000*/  FFMA R6, R49.reuse, R0, R6 ;  /* 0x0000000031067223 */ /* 0x040fe20000000006 */
[C---:B------:R-:W-:Y:S01]  /*7010*/  SHF.L.U32 R0, R60.reuse, 0x10, RZ ;  /* 0x000000103c007819 */ /* 0x040fe200000006ff */
[----:B------:R-:W-:Y:S01]  /*7020*/  FFMA R11, R49, R2, R11 ;  /* 0x00000002310b7223 */ /* 0x000fe2000000000b */
[----:B------:R-:W-:Y:S01]  /*7030*/  LOP3.LUT R2, R60, 0xffff0000, RZ, 0xc0, !PT ;  /* 0xffff00003c027812 */ /* 0x000fe200078ec0ff */
[----:B------:R-:W-:Y:S01]  /*7040*/  FMUL R15, R47, R15 ;  /* 0x0000000f2f0f7220 */ /* 0x000fe20000400000 */
[----:B------:R-:W-:Y:S01]  /*7050*/  SHF.L.U32 R3, R61, 0x10, RZ ;  /* 0x000000103d037819 */ /* 0x000fe200000006ff */
[----:B------:R-:W-:Y:S01]  /*7060*/  FFMA R8, R49, R0, R8 ;  /* 0x0000000031087223 */ /* 0x000fe20000000008 */
[----:B------:R-:W-:Y:S01]  /*7070*/  LOP3.LUT R0, R61, 0xffff0000, RZ, 0xc0, !PT ;  /* 0xffff00003d007812 */ /* 0x000fe200078ec0ff */
[C---:B------:R-:W-:Y:S01]  /*7080*/  FFMA R9, R49.reuse, R2, R9 ;  /* 0x0000000231097223 */ /* 0x040fe20000000009 */
[C---:B------:R-:W-:Y:S01]  /*7090*/  SHF.L.U32 R2, R62.reuse, 0x10, RZ ;  /* 0x000000103e027819 */ /* 0x040fe200000006ff */
[----:B------:R-:W-:Y:S01]  /*70a0*/  FFMA R10, R49, R3, R10 ;  /* 0x00000003310a7223 */ /* 0x000fe2000000000a */
[----:B------:R-:W-:Y:S01]  /*70b0*/  SHF.L.U32 R3, R63, 0x10, RZ ;  /* 0x000000103f037819 */ /* 0x000fe200000006ff */
[C---:B------:R-:W-:Y:S01]  /*70c0*/  FFMA R15, R49.reuse, R0, R15 ;  /* 0x00000000310f7223 */ /* 0x040fe2000000000f */
[----:B------:R-:W-:Y:S01]  /*70d0*/  LOP3.LUT R0, R62, 0xffff0000, RZ, 0xc0, !PT ;  /* 0xffff00003e007812 */ /* 0x000fe200078ec0ff */
[----:B------:R-:W-:Y:S01]  /*70e0*/  FFMA R12, R49, R2, R12 ;  /* 0x00000002310c7223 */ /* 0x000fe2000000000c */
[C---:B------:R-:W-:Y:S01]  /*70f0*/  SHF.L.U32 R2, R68.reuse, 0x10, RZ ;  /* 0x0000001044027819 */ /* 0x040fe200000006ff */
[----:B------:R-:W-:Y:S01]  /*7100*/  FMUL R19, R47, R19 ;  /* 0x000000132f137220 */ /* 0x000fe20000400000 */
[----:B------:R-:W-:Y:S01]  /*7110*/  F2FP.BF16.F32.PACK_AB R54, R5, R4 ;  /* 0x000000040536723e */ /* 0x000fe200000010ff */
[----:B------:R-:W-:Y:S01]  /*7120*/  FFMA R13, R49, R0, R13 ;  /* 0x00000000310d7223 */ /* 0x000fe2000000000d */
[----:B------:R-:W-:Y:S01]  /*7130*/  LOP3.LUT R0, R63, 0xffff0000, RZ, 0xc0, !PT ;  /* 0xffff00003f007812 */ /* 0x000fe200078ec0ff */
[----:B------:R-:W-:Y:S01]  /*7140*/  FFMA R14, R49, R3, R14 ;  /* 0x00000003310e7223 */ /* 0x000fe2000000000e */
[----:B------:R-:W-:Y:S01]  /*7150*/  LOP3.LUT R3, R68, 0xffff0000, RZ, 0xc0, !PT ;  /* 0xffff000044037812 */ /* 0x000fe200078ec0ff */
[----:B------:R-:W-:Y:S01]  /*7160*/  FMUL R23, R47, R23 ;  /* 0x000000172f177220 */ /* 0x000fe20000400000 */
[----:B------:R-:W-:Y:S01]  /*7170*/  F2FP.BF16.F32.PACK_AB R55, R11, R6 ;  /* 0x000000060b37723e */ /* 0x000fe200000010ff */
[----:B------:R-:W-:Y:S01]  /*7180*/  FFMA R19, R49, R0, R19 ;  /* 0x0000000031137223 */ /* 0x000fe20000000013 */
[----:B------:R-:W-:Y:S01]  /*7190*/  SHF.L.U32 R0, R69, 0x10, RZ ;  /* 0x0000001045007819 */ /* 0x000fe200000006ff */
[----:B------:R-:W-:Y:S01]  /*71a0*/  FFMA R16, R49, R2, R16 ;  /* 0x0000000231107223 */ /* 0x000fe20000000010 */
[----:B------:R-:W-:Y:S01]  /*71b0*/  LOP3.LUT R2, R69, 0xffff0000, RZ, 0xc0, !PT ;  /* 0xffff000045027812 */ /* 0x000fe200078ec0ff */
[----:B------:R-:W-:Y:S01]  /*71c0*/  FFMA R17, R49, R3, R17 ;  /* 0x0000000331117223 */ /* 0x000fe20000000011 */
[----:B------:R-:W-:Y:S01]  /*71d0*/  SHF.L.U32 R3, R71, 0x10, RZ ;  /* 0x0000001047037819 */ /* 0x000fe200000006ff */
[----:B------:R-:W-:Y:S01]  /*71e0*/  FFMA R18, R49, R0, R18 ;  /* 0x0000000031127223 */ /* 0x000fe20000000012 */
[C---:B------:R-:W-:Y:S01]  /*71f0*/  SHF.L.U32 R0, R70.reuse, 0x10, RZ ;  /* 0x0000001046007819 */ /* 0x040fe200000006ff */
[----:B------:R1:W-:Y:S01]  /*7200*/  STS.128 [R67], R52 ;  /* 0x0000003443007388 */ /* 0x0003e20000000c00 */
[----:B------:R-:W-:Y:S01]  /*7210*/  F2FP.BF16.F32.PACK_AB R8, R9, R8 ;  /* 0x000000080908723e */ /* 0x000fe200000010ff */
[C---:B------:R-:W-:Y:S01]  /*7220*/  FFMA R23, R49.reuse, R2, R23 ;  /* 0x0000000231177223 */ /* 0x040fe20000000017 */
[----:B------:R-:W-:Y:S01]  /*7230*/  LOP3.LUT R2, R70, 0xffff0000, RZ, 0xc0, !PT ;  /* 0xffff000046027812 */ /* 0x000fe200078ec0ff */
[----:B------:R-:W-:Y:S01]  /*7240*/  FFMA R20, R49, R0, R20 ;  /* 0x0000000031147223 */ /* 0x000fe20000000014 */
[----:B------:R-:W-:Y:S01]  /*7250*/  LOP3.LUT R0, R71, 0xffff0000, RZ, 0xc0, !PT ;  /* 0xffff000047007812 */ /* 0x000fe200078ec0ff */
[----:B------:R-:W-:Y:S01]  /*7260*/  FMUL R27, R47, R27 ;  /* 0x0000001b2f1b7220 */ /* 0x000fe20000400000 */
[----:B------:R-:W-:Y:S01]  /*7270*/  F2FP.BF16.F32.PACK_AB R9, R15, R10 ;  /* 0x0000000a0f09723e */ /* 0x000fe200000010ff */
[C---:B------:R-:W-:Y:S01]  /*7280*/  FFMA R21, R49.reuse, R2, R21 ;  /* 0x0000000231157223 */ /* 0x040fe20000000015 */
[C---:B------:R-:W-:Y:S01]  /*7290*/  FFMA R22, R49.reuse, R3, R22 ;  /* 0x0000000331167223 */ /* 0x040fe20000000016 */
[----:B------:R-:W-:Y:S01]  /*72a0*/  FFMA R27, R49, R0, R27 ;  /* 0x00000000311b7223 */ /* 0x000fe2000000001b */
[C---:B------:R-:W-:Y:S01]  /*72b0*/  SHF.L.U32 R2, R76.reuse, 0x10, RZ ;  /* 0x000000104c027819 */ /* 0x040fe200000006ff */
[C---:B------:R-:W-:Y:S01]  /*72c0*/  FMUL R31, R47.reuse, R31 ;  /* 0x0000001f2f1f7220 */ /* 0x040fe20000400000 */
[----:B------:R-:W-:Y:S01]  /*72d0*/  LOP3.LUT R0, R76, 0xffff0000, RZ, 0xc0, !PT ;  /* 0xffff00004c007812 */ /* 0x000fe200078ec0ff */
[----:B------:R-:W-:Y:S01]  /*72e0*/  FMUL R35, R47, R35 ;  /* 0x000000232f237220 */ /* 0x000fe20000400000 */
[----:B------:R-:W-:Y:S01]  /*72f0*/  SHF.L.U32 R3, R77, 0x10, RZ ;  /* 0x000000104d037819 */ /* 0x000fe200000006ff */
[----:B------:R-:W-:Y:S01]  /*7300*/  FFMA R24, R49, R2, R24 ;  /* 0x0000000231187223 */ /* 0x000fe20000000018 */
[----:B------:R-:W-:Y:S01]  /*7310*/  F2FP.BF16.F32.PACK_AB R10, R13, R12 ;  /* 0x0000000c0d0a723e */ /* 0x000fe200000010ff */
[----:B------:R-:W-:Y:S01]  /*7320*/  FFMA R25, R49, R0, R25 ;  /* 0x0000000031197223 */ /* 0x000fe20000000019 */
[----:B------:R-:W-:Y:S01]  /*7330*/  F2FP.BF16.F32.PACK_AB R11, R19, R14 ;  /* 0x0000000e130b723e */ /* 0x000fe200000010ff */
[----:B------:R-:W-:Y:S01]  /*7340*/  FFMA R26, R49, R3, R26 ;  /* 0x00000003311a7223 */ /* 0x000fe2000000001a */
[----:B------:R-:W-:Y:S02]  /*7350*/  LOP3.LUT R0, R77, 0xffff0000, RZ, 0xc0, !PT ;  /* 0xffff00004d007812 */ /* 0x000fe400078ec0ff */
[C---:B------:R-:W-:Y:S01]  /*7360*/  SHF.L.U32 R2, R78.reuse, 0x10, RZ ;  /* 0x000000104e027819 */ /* 0x040fe200000006ff */
[----:B------:R1:W-:Y:S01]  /*7370*/  STS.128 [R66+0x10], R8 ;  /* 0x0000100842007388 */ /* 0x0003e20000000c00 */
[----:B------:R-:W-:Y:S01]  /*7380*/  LOP3.LUT R3, R78, 0xffff0000, RZ, 0xc0, !PT ;  /* 0xffff00004e037812 */ /* 0x000fe200078ec0ff */
[----:B------:R-:W-:Y:S01]  /*7390*/  FFMA R31, R49, R0, R31 ;  /* 0x00000000311f7223 */ /* 0x000fe2000000001f */
[----:B------:R-:W-:Y:S01]  /*73a0*/  SHF.L.U32 R4, R79, 0x10, RZ ;  /* 0x000000104f047819 */ /* 0x000fe200000006ff */
[----:B------:R-:W-:Y:S01]  /*73b0*/  FFMA R28, R49, R2, R28 ;  /* 0x00000002311c7223 */ /* 0x000fe2000000001c */
[----:B------:R-:W-:Y:S01]  /*73c0*/  F2FP.BF16.F32.PACK_AB R16, R17, R16 ;  /* 0x000000101110723e */ /* 0x000fe200000010ff */
[----:B------:R-:W-:Y:S01]  /*73d0*/  FFMA R29, R49, R3, R29 ;  /* 0x00000003311d7223 */ /* 0x000fe2000000001d */
[----:B------:R-:W-:Y:S01]  /*73e0*/  LOP3.LUT R5, R79, 0xffff0000, RZ, 0xc0, !PT ;  /* 0xffff00004f057812 */ /* 0x000fe200078ec0ff */
[----:B------:R-:W-:Y:S01]  /*73f0*/  FFMA R30, R49, R4, R30 ;  /* 0x00000004311e7223 */ /* 0x000fe2000000001e */
[----:B------:R-:W-:Y:S02]  /*7400*/  F2FP.BF16.F32.PACK_AB R17, R23, R18 ;  /* 0x000000121711723e */ /* 0x000fe400000010ff */
[----:B------:R-:W-:Y:S01]  /*7410*/  F2FP.BF16.F32.PACK_AB R18, R21, R20 ;  /* 0x000000141512723e */ /* 0x000fe200000010ff */
[----:B------:R-:W-:Y:S01]  /*7420*/  FFMA R35, R49, R5, R35 ;  /* 0x0000000531237223 */ /* 0x000fe20000000023 */
[----:B------:R-:W-:Y:S02]  /*7430*/  F2FP.BF16.F32.PACK_AB R19, R27, R22 ;  /* 0x000000161b13723e */ /* 0x000fe400000010ff */
[----:B------:R-:W-:Y:S02]  /*7440*/  F2FP.BF16.F32.PACK_AB R24, R25, R24 ;  /* 0x000000181918723e */ /* 0x000fe400000010ff */
[----:B------:R-:W-:Y:S01]  /*7450*/  F2FP.BF16.F32.PACK_AB R25, R31, R26 ;  /* 0x0000001a1f19723e */ /* 0x000fe200000010ff */
[----:B------:R1:W-:Y:S01]  /*7460*/  STS.128 [R65+0x20], R16 ;  /* 0x0000201041007388 */ /* 0x0003e20000000c00 */
[----:B------:R-:W-:Y:S02]  /*7470*/  F2FP.BF16.F32.PACK_AB R26, R29, R28 ;  /* 0x0000001c1d1a723e */ /* 0x000fe400000010ff */
[----:B------:R-:W-:Y:S05]  /*7480*/  F2FP.BF16.F32.PACK_AB R27, R35, R30 ;  /* 0x0000001e231b723e */ /* 0x000fea00000010ff */
[----:B------:R1:W-:Y:S01]  /*7490*/  STS.128 [R64+0x10], R24 ;  /* 0x0000101840007388 */ /* 0x0003e20000000c00 */
[----:B------:R-:W-:Y:S01]  /*74a0*/  @!PT LDS RZ, [RZ] ;  /* 0x00000000fffff984 */ /* 0x000fe20000000800 */
[----:B------:R-:W-:Y:S01]  /*74b0*/  @!PT LDS RZ, [RZ] ;  /* 0x00000000fffff984 */ /* 0x000fe20000000800 */
[----:B------:R-:W-:Y:S01]  /*74c0*/  @!PT LDS RZ, [RZ] ;  /* 0x00000000fffff984 */ /* 0x000fe20000000800 */
[----:B------:R-:W-:Y:S01]  /*74d0*/  @!PT LDS RZ, [RZ] ;  /* 0x00000000fffff984 */ /* 0x000fe20000000800 */
[----:B------:R2:W-:Y:S07]  /*74e0*/  MEMBAR.ALL.CTA ;  /* 0x0000000000007992 */ /* 0x0005ee0000008000 */
[----:B--2---:R-:W2:Y:S02]  /*74f0*/  FENCE.VIEW.ASYNC.S ;  /* 0x00000000000073c6 */ /* 0x004ea40000000000 */
[----:B--2---:R-:W-:Y:S06]  /*7500*/  BAR.SYNC.DEFER_BLOCKING 0x1, 0x80 ;  /* 0x0042000000007b1d */ /* 0x004fec0000010000 */
[----:B------:R-:W-:Y:S05]  /*7510*/  @P0 BRA `(.L_x_118) ;  /* 0x00000000001c0947 */ /* 0x000fea0003800000 */
[----:B------:R-:W-:Y:S01]  /*7520*/  R2UR UR4, R72 ;  /* 0x00000000480472ca */ /* 0x000fe200000e0000 */
[----:B------:R-:W-:Y:S01]  /*7530*/  UIADD3 UR6, UP0, UPT, UR54, 0xa80, URZ ;  /* 0x00000a8036067890 */ /* 0x000fe2000ff1e0ff */
[----:B------:R-:W-:Y:S03]  /*7540*/  UMOV UR39, UR44 ;  /* 0x0000002c00277c82 */ /* 0x000fe60008000000 */
[----:B------:R-:W-:Y:S08]  /*7550*/  UIADD3.X UR7, UPT, UPT, URZ, UR55, URZ, UP0, !UPT ;  /* 0x00000037ff077290 */ /* 0x000ff000087fe4ff */
[----:B------:R-:W-:Y:S09]  /*7560*/  UIADD3 UR36, UPT, UPT, UR49, 0x200, UR4 ;  /* 0x0000020031247890 */ /* 0x000ff2000fffe004 */
[----:B------:R2:W-:Y:S02]  /*7570*/  UTMASTG.3D [UR36], [UR6] ;  /* 0x00000024060073b5 */ /* 0x0005e40008010000 */
[----:B--2---:R0:W-:Y:S02]  /*7580*/  UTMACMDFLUSH ;  /* 0x00000000000079b7 */ /* 0x0041e40000000000 */
.L_x_118:
[----:B------:R-:W-:Y:S05]  /*7590*/  BSYNC.RECONVERGENT B0 ;  /* 0x0000000000007941 */ /* 0x000fea0003800200 */
.L_x_117:
[----:B------:R-:W-:Y:S01]  /*75a0*/  UIADD3 UR36, UPT, UPT, UR56, 0x1, URZ ;  /* 0x0000000138247890 */ /* 0x000fe2000fffe0ff */
[----:B------:R-:W-:Y:S03]  /*75b0*/  BSSY.RECONVERGENT B0, `(.L_x_119) ;  /* 0x0000005000007945 */ /* 0x000fe60003800200 */
[----:B------:R-:W-:Y:S04]  /*75c0*/  UISETP.NE.AND UP0, UPT, UR36, 0x3, UPT ;  /* 0x000000032400788c */ /* 0x000fe8000bf05270 */
[----:B------:R-:W-:Y:S01]  /*75d0*/  USEL UR39, UR36, URZ, UP0 ;  /* 0x000000ff24277287 */ /* 0x000fe20008000000 */
[----:B------:R-:W-:Y:S11]  /*75e0*/  @P0 BRA `(.L_x_120) ;  /* 0x0000000000040947 */ /* 0x000ff60003800000 */
[----:B------:R-:W-:Y:S04]  /*75f0*/  DEPBAR.LE SB0, 0x1 ;  /* 0x000080400000791a */ /* 0x000fe80000000000 */
.L_x_120:
[----:B------:R-:W-:Y:S05]  /*7600*/  BSYNC.RECONVERGENT B0 ;  /* 0x0000000000007941 */ /* 0x000fea0003800200 */
.L_x_119:
[----:B------:R-:W-:Y:S01]  /*7610*/  BAR.SYNC.DEFER_BLOCKING 0x1, 0x80 ;  /* 0x0042000000007b1d */ /* 0x000fe20000010000 */
[----:B------:R-:W-:Y:S01]  /*7620*/  ISETP.NE.AND P1, PT, R104, RZ, PT ;  /* 0x000000ff6800720c */ /* 0x000fe20003f25270 */
[----:B------:R-:W-:Y:S01]  /*7630*/  UISETP.NE.AND UP0, UPT, UR51, URZ, UPT ;  /* 0x000000ff3300728c */ /* 0x000fe2000bf05270 */
[----:B------:R-:W-:Y:S11]  /*7640*/  LEA R2, R74, UR49, 0x3 ;  /* 0x000000314a027c11 */ /* 0x000ff6000f8e18ff */
[----:B------:R-:W-:Y:S01]  /*7650*/  @P1 SHF.L.U32 R3, R107, 0x1f, RZ ;  /* 0x0000001f6b031819 */ /* 0x000fe200000006ff */
[----:B------:R-:W-:Y:S06]  /*7660*/  BRA.U !UP0, `(.L_x_121) ;  /* 0x0000000108247547 */ /* 0x000fec000b800000 */
[----:B------:R-:W-:Y:S01]  /*7670*/  IMAD.U32 R4, RZ, RZ, UR50 ;  /* 0x00000032ff047e24 */ /* 0x000fe2000f8e00ff */
[----:B------:R-:W-:Y:S01]  /*7680*/  MOV R0, UR45 ;  /* 0x0000002d00007c02 */ /* 0x000fe20008000f00 */
[----:B------:R-:W-:Y:S03]  /*7690*/  UIADD3 UR50, UPT, UPT, UR50, 0x1, URZ ;  /* 0x0000000132327890 */ /* 0x000fe6000fffe0ff */
[----:B------:R-:W-:Y:S01]  /*76a0*/  @P1 LEA R4, R4, UR49, 0x3 ;  /* 0x0000003104041c11 */ /* 0x000fe2000f8e18ff */
[----:B------:R-:W-:Y:S04]  /*76b0*/  UISETP.NE.AND UP0, UPT, UR50, 0x3, UPT ;  /* 0x000000033200788c */ /* 0x000fe8000bf05270 */
[----:B------:R-:W-:Y:S01]  /*76c0*/  @P1 VIADD R4, R4, 0x108 ;  /* 0x0000010804041836 */ /* 0x000fe20000000000 */
[----:B------:R-:W-:Y:S04]  /*76d0*/  USEL UR50, UR50, URZ, UP0 ;  /* 0x000000ff32327287 */ /* 0x000fe80008000000 */
[----:B------:R-:W-:Y:S04]  /*76e0*/  @P1 PRMT R0, R0, 0x654, R4 ;  /* 0x0000065400001816 */ /* 0x000fe80000000004 */
[----:B------:R2:W-:Y:S04]  /*76f0*/  @P1 SYNCS.ARRIVE.TRANS64.RED.A1T0 RZ, [R0+URZ], RZ ;  /* 0x000000ff00ff19a7 */ /* 0x0005e800081004ff */
.L_x_121:
[----:B------:R-:W4:Y:S01]  /*7700*/  @P1 SYNCS.PHASECHK.TRANS64.TRYWAIT P0, [R2+URZ+0xf0], R3 ;  /* 0x0000f003020015a7 */ /* 0x000f2200080011ff */
[----:B------:R-:W-:Y:S01]  /*7710*/  BSSY B1, `(.L_x_122) ;  /* 0x0000015000017945 */ /* 0x000fe20003800000 */
[----:B----4-:R-:W-:Y:S03]  /*7720*/  @P1 SEL R75, RZ, 0x1, !P0 ;  /* 0x00000001ff4b1807 */ /* 0x010fe60004000000 */
[----:B------:R-:W-:Y:S05]  /*7730*/  @!P1 BRA `(.L_x_123) ;  /* 0x0000000000489947 */ /* 0x000fea0003800000 */
[----:B------:R-:W-:Y:S01]  /*7740*/  ISETP.NE.AND P1, PT, R108, RZ, PT ;  /* 0x000000ff6c00720c */ /* 0x000fe20003f25270 */
[----:B------:R-:W-:Y:S01]  /*7750*/  BSSY B0, `(.L_x_124) ;  /* 0x000000a000007945 */ /* 0x000fe20003800000 */
[----:B------:R-:W-:Y:S11]  /*7760*/  ISETP.NE.AND P0, PT, R75, RZ, PT ;  /* 0x000000ff4b00720c */ /* 0x000ff60003f05270 */
[----:B------:R-:W-:Y:S04]  /*7770*/  @P1 IMAD R74, R74, 0x2000, R99 ;  /* 0x000020004a4a1824 */ /* 0x000fe800078e0263 */
[----:B------:R-:W-:Y:S01]  /*7780*/  @P1 IMAD.IADD R4, R106, 0x1, R74 ;  /* 0x000000016a041824 */ /* 0x000fe200078e024a */
[----:B------:R-:W-:Y:S03]  /*7790*/  @P1 IADD3 R3, PT, PT, R105, R74, RZ ;  /* 0x0000004a69031210 */ /* 0x000fe60007ffe0ff */
[----:B--2---:R-:W-:Y:S01]  /*77a0*/  @P1 IMAD.IADD R0, R98, 0x1, R4 ;  /* 0x0000000162001824 */ /* 0x004fe200078e0204 */
[----:B------:R-:W-:Y:S06]  /*77b0*/  @P0 BRA `(.L_x_125) ;  /* 0x00000000000c0947 */ /* 0x000fec0003800000 */
[----:B------:R-:W-:Y:S04]  /*77c0*/  SHF.L.U32 R107, R107, 0x1f, RZ ;  /* 0x0000001f6b6b7819 */ /* 0x000fe800000006ff */
[----:B------:R-:W2:Y:S02]  /*77d0*/  SYNCS.PHASECHK.TRANS64.TRYWAIT P0, [R2+URZ+0xf0], R107 ;  /* 0x0000f06b020075a7 */ /* 0x000ea400080011ff */
[----:B--2---:R-:W-:Y:S05]  /*77e0*/  @!P0 BRA `(.L_x_126) ;  /* 0x0000001c00048947 */ /* 0x004fea0003800000 */
.L_x_125:
[----:B------:R-:W-:Y:S05]  /*77f0*/  BSYNC B0 ;  /* 0x0000000000007941 */ /* 0x000fea0003800000 */
.L_x_124:
[----:B------:R-:W-:Y:S11]  /*7800*/  ISETP.NE.AND P0, PT, R108, RZ, PT ;  /* 0x000000ff6c00720c */ /* 0x000ff60003f05270 */
[----:B------:R-:W-:Y:S02]  /*7810*/  @!UPT UIADD3 URZ, UPT, UPT, URZ, URZ, URZ ;  /* 0x000000fffffff290 */ /* 0x000fe4000fffe0ff */
[----:B------:R4:W1:Y:S04]  /*7820*/  @P0 LDS.128 R56, [R74] ;  /* 0x000000004a380984 */ /* 0x0008680000000c00 */
[----:B------:R4:W1:Y:S04]  /*7830*/  @P0 LDS.128 R68, [R3+0x20] ;  /* 0x0000200003440984 */ /* 0x0008680000000c00 */
[----:B------:R4:W1:Y:S04]  /*7840*/  @P0 LDS.128 R60, [R4+0x10] ;  /* 0x00001000043c0984 */ /* 0x0008680000000c00 */
[----:B------:R4:W1:Y:S02]  /*7850*/  @P0 LDS.128 R76, [R0+0x10] ;  /* 0x00001000004c0984 */ /* 0x0008640000000c00 */
.L_x_123:
[----:B------:R-:W-:Y:S05]  /*7860*/  BSYNC B1 ;  /* 0x0000000000017941 */ /* 0x000fea0003800000 */
.L_x_122:
[----:B--2-4-:R-:W-:Y:S05]  /*7870*/  VIADD R0, R48, 0x20 ;  /* 0x0000002030007836 */ /* 0x014fea0000000000 */
[----:B------:R-:W-:Y:S04]  /*7880*/  SHF.R.U32.HI R0, RZ, 0x15, R0 ;  /* 0x00000015ff007819 */ /* 0x000fe80000011600 */
[----:B------:R-:W-:Y:S11]  /*7890*/  LOP3.LUT P0, RZ, R0, 0x3, R92, 0x48, !PT ;  /* 0x0000000300ff7812 */ /* 0x000ff6000780485c */
[----:B------:R-:W-:Y:S02]  /*78a0*/  @!UPT UIADD3 URZ, UPT, UPT, URZ, URZ, URZ ;  /* 0x000000fffffff290 */ /* 0x000fe4000fffe0ff */
[----:B------:R-:W-:Y:S05]  /*78b0*/  @!P0 BRA `(.L_x_127) ;  /* 0x0000000000408947 */ /* 0x000fea0003800000 */
[----:B------:R-:W2:Y:S01]  /*78c0*/  LDCU.64 UR8, c[0x4][0x70] ;  /* 0x01000e00ff0877ac */ /* 0x000ea20008000a00 */
[----:B------:R-:W-:Y:S01]  /*78d0*/  MOV R3, 0x0 ;  /* 0x0000000000037802 */ /* 0x000fe20000000f00 */
[----:B------:R-:W-:Y:S02]  /*78e0*/  HFMA2 R12, -RZ, RZ, 0, 5.9604644775390625e-08 ;  /* 0x00000001ff0c7431 */ /* 0x000fe400000001ff */
[----:B-1----:R-:W-:Y:S02]  /*78f0*/  IMAD.MOV.U32 R8, RZ, RZ, 0x192 ;  /* 0x00000192ff087424 */ /* 0x002fe400078e00ff */
[----:B------:R-:W-:Y:S01]  /*7900*/  IMAD.MOV.U32 R13, RZ, RZ, RZ ;  /* 0x000000ffff0d7224 */ /* 0x000fe200078e00ff */
[----:B------:R-:W1:Y:S01]  /*7910*/  LDCU.64 UR6, c[0x4][0x78] ;  /* 0x01000f00ff0677ac */ /* 0x000e620008000a00 */
[----:B------:R-:W4:Y:S01]  /*7920*/  LDC.64 R2, c[0x4][R3] ;  /* 0x0100000003027b82 */ /* 0x000f220000000a00 */
[----:B------:R-:W5:Y:S01]  /*7930*/  LDCU.64 UR4, c[0x4][0x10] ;  /* 0x01000200ff0477ac */ /* 0x000f620008000a00 */
[----:B--2---:R-:W-:Y:S01]  /*7940*/  MOV R5, UR9 ;  /* 0x0000000900057c02 */ /* 0x004fe20008000f00 */
[----:B------:R-:W-:Y:S01]  /*7950*/  IMAD.U32 R4, RZ, RZ, UR8 ;  /* 0x00000008ff047e24 */ /* 0x000fe2000f8e00ff */
[----:B-1----:R-:W-:Y:S01]  /*7960*/  MOV R7, UR7 ;  /* 0x0000000700077c02 */ /* 0x002fe20008000f00 */
[----:B------:R-:W-:Y:S01]  /*7970*/  IMAD.U32 R6, RZ, RZ, UR6 ;  /* 0x00000006ff067e24 */ /* 0x000fe2000f8e00ff */
[----:B-----5:R-:W-:Y:S01]  /*7980*/  MOV R11, UR5 ;  /* 0x00000005000b7c02 */ /* 0x020fe20008000f00 */
[----:B------:R-:W-:Y:S02]  /*7990*/  IMAD.U32 R10, RZ, RZ, UR4 ;  /* 0x00000004ff0a7e24 */ /* 0x000fe4000f8e00ff */
[----:B------:R-:W-:Y:S07]  /*79a0*/  LEPC R20, `(.L_x_127) ;  /* 0x000000001014794e */ /* 0x000fee0000000000 */
[----:B---34-:R-:W-:Y:S05]  /*79b0*/  CALL.ABS.NOINC R2 ;  /* 0x0000000002007343 */ /* 0x018fea0003c00000 */
.L_x_127:
[----:B------:R-:W-:Y:S01]  /*79c0*/  ISETP.NE.AND P0, PT, R100, RZ, PT ;  /* 0x000000ff6400720c */ /* 0x000fe20003f05270 */
[----:B------:R-:W-:Y:S05]  /*79d0*/  WARPSYNC.ALL ;  /* 0x0000000000007948 */ /* 0x000fea0003800000 */
[----:B------:R-:W-:Y:S01]  /*79e0*/  R2UR UR4, R48 ;  /* 0x00000000300472ca */ /* 0x000fe200000e0000 */
[----:B------:R-:W-:Y:S01]  /*79f0*/  USHF.L.U32 UR8, UR39, 0xd, URZ ;  /* 0x0000000d27087899 */ /* 0x000fe200080006ff */
[----:B------:R-:W-:Y:S01]  /*7a00*/  R2UR UR5, R73 ;  /* 0x00000000490572ca */ /* 0x000fe200000e0000 */
[----:B------:R-:W-:Y:S01]  /*7a10*/  BSSY.RECONVERGENT B0, `(.L_x_128) ;  /* 0x000008e000007945 */ /* 0x000fe20003800200 */
[C---:B-1----:R-:W-:Y:S02]  /*7a20*/  SHF.L.U32 R0, R56.reuse, 0x10, RZ ;  /* 0x0000001038007819 */ /* 0x042fe400000006ff */
[----:B------:R-:W-:Y:S02]  /*7a30*/  LOP3.LUT R2, R56, 0xffff0000, RZ, 0xc0, !PT ;  /* 0xffff000038027812 */ /* 0x000fe400078ec0ff */
[C---:B------:R-:W-:Y:S02]  /*7a40*/  SHF.L.U32 R3, R57.reuse, 0x10, RZ ;  /* 0x0000001039037819 */ /* 0x040fe400000006ff */
[----:B------:R-:W-:Y:S02]  /*7a50*/  LOP3.LUT R48, R57, 0xffff0000, RZ, 0xc0, !PT ;  /* 0xffff000039307812 */ /* 0x000fe400078ec0ff */
[C---:B------:R-:W-:Y:S01]  /*7a60*/  SHF.L.U32 R50, R58.reuse, 0x10, RZ ;  /* 0x000000103a327819 */ /* 0x040fe200000006ff */
[----:B------:R-:W1:Y:S01]  /*7a70*/  LDTM.x32 R4, tmem[UR4+0x20] ;  /* 0x00002004000479ee */ /* 0x000e6200082c0000 */
[----:B------:R-:W-:Y:S01]  /*7a80*/  LOP3.LUT R51, R58, 0xffff0000, RZ, 0xc0, !PT ;  /* 0xffff00003a337812 */ /* 0x000fe200078ec0ff */
[----:B------:R-:W-:Y:S01]  /*7a90*/  NOP ;  /* 0x0000000000007918 */ /* 0x000fe20000000000 */
[C---:B------:R-:W-:Y:S01]  /*7aa0*/  SHF.L.U32 R52, R59.reuse, 0x10, RZ ;  /* 0x000000103b347819 */ /* 0x040fe200000006ff */
[----:B------:R-:W-:Y:S01]  /*7ab0*/  UIADD3 UR5, UPT, UPT, UR5, 0x160, URZ ;  /* 0x0000016005057890 */ /* 0x000fe2000fffe0ff */
[----:B------:R-:W-:Y:S02]  /*7ac0*/  LOP3.LUT R53, R59, 0xffff0000, RZ, 0xc0, !PT ;  /* 0xffff00003b357812 */ /* 0x000fe400078ec0ff */
[C---:B------:R-:W-:Y:S01]  /*7ad0*/  SHF.L.U32 R54, R60.reuse, 0x10, RZ ;  /* 0x000000103c367819 */ /* 0x040fe200000006ff */
[----:B------:R-:W-:Y:S01]  /*7ae0*/  UPRMT UR5, UR45, 0x654, UR5 ;  /* 0x000006542d057896 */ /* 0x000fe20008000005 */
[----:B------:R-:W-:Y:S02]  /*7af0*/  LOP3.LUT R55, R60, 0xffff0000, RZ, 0xc0, !PT ;  /* 0xffff00003c377812 */ /* 0x000fe400078ec0ff */
[C---:B------:R-:W-:Y:S02]  /*7b00*/  SHF.L.U32 R56, R61.reuse, 0x10, RZ ;  /* 0x000000103d387819 */ /* 0x040fe400000006ff */
[----:B------:R-:W-:Y:S02]  /*7b10*/  LOP3.LUT R57, R61, 0xffff0000, RZ, 0xc0, !PT ;  /* 0xffff00003d397812 */ /* 0x000fe400078ec0ff */
[C---:B------:R-:W-:Y:S02]  /*7b20*/  SHF.L.U32 R58, R62.reuse, 0x10, RZ ;  /* 0x000000103e3a7819 */ /* 0x040fe400000006ff */
[----:B------:R-:W-:Y:S01]  /*7b30*/  LOP3.LUT R59, R62, 0xffff0000, RZ, 0xc0, !PT ;  /* 0xffff00003e3b7812 */ /* 0x000fe200078ec0ff */
[----:B-1----:R-:W-:Y:S01]  /*7b40*/  SYNCS.ARRIVE.TRANS64.RED.A1T0 RZ, [UR5], RZ ;  /* 0x000000ffffff79a7 */ /* 0x002fe20008100405 */
[C---:B------:R-:W-:Y:S02]  /*7b50*/  SHF.L.U32 R60, R63.reuse, 0x10, RZ ;  /* 0x000000103f3c7819 */ /* 0x040fe400000006ff */
[----:B------:R-:W-:Y:S02]  /*7b60*/  LOP3.LUT R61, R63, 0xffff0000, RZ, 0xc0, !PT ;  /* 0xffff00003f3d7812 */ /* 0x000fe400078ec0ff */
[C---:B------:R-:W-:Y:S01]  /*7b70*/  SHF.L.U32 R62, R68.reuse, 0x10, RZ ;  /* 0x00000010443e7819 */ /* 0x040fe200000006ff */
[C---:B------:R-:W-:Y:S01]  /*7b80*/  FMUL R4, R47.reuse, R4 ;  /* 0x000000042f047220 */ /* 0x040fe20000400000 */
[----:B------:R-:W-:Y:S01]  /*7b90*/  LOP3.LUT R63, R68, 0xffff0000, RZ, 0xc0, !PT ;  /* 0xffff0000443f7812 */ /* 0x000fe200078ec0ff */
[----:B------:R-:W-:Y:S01]  /*7ba0*/  FMUL R5, R47, R5 ;  /* 0x000000052f057220 */ /* 0x000fe20000400000 */
[----:B---3--:R-:W-:Y:S01]  /*7bb0*/  SHF.L.U32 R64, R69, 0x10, RZ ;  /* 0x0000001045407819 */ /* 0x008fe200000006ff */
[----:B------:R-:W-:Y:S01]  /*7bc0*/  FMUL R6, R47, R6 ;  /* 0x000000062f067220 */ /* 0x000fe20000400000 */
[----:B------:R-:W-:Y:S01]  /*7bd0*/  LOP3.LUT R65, R69, 0xffff0000, RZ, 0xc0, !PT ;  /* 0xffff000045417812 */ /* 0x000fe200078ec0ff */
[----:B------:R-:W-:Y:S01]  /*7be0*/  FMUL R7, R47, R7 ;  /* 0x000000072f077220 */ /* 0x000fe20000400000 */
[----:B------:R-:W-:Y:S01]  /*7bf0*/  SHF.L.U32 R66, R70, 0x10, RZ ;  /* 0x0000001046427819 */ /* 0x000fe200000006ff */
[----:B------:R-:W-:Y:S01]  /*7c00*/  FFMA R4, R49, R0, R4 ;  /* 0x0000000031047223 */ /* 0x000fe20000000004 */
[C---:B------:R-:W-:Y:S01]  /*7c10*/  SHF.L.U32 R74, R78.reuse, 0x10, RZ ;  /* 0x000000104e4a7819 */ /* 0x040fe200000006ff */
[----:B------:R-:W-:Y:S01]  /*7c20*/  FMUL R8, R47, R8 ;  /* 0x000000082f087220 */ /* 0x000fe20000400000 */
[----:B------:R-:W-:Y:S01]  /*7c30*/  LOP3.LUT R75, R78, 0xffff0000, RZ, 0xc0, !PT ;  /* 0xffff00004e4b7812 */ /* 0x000fe200078ec0ff */
[C---:B------:R-:W-:Y:S01]  /*7c40*/  FFMA R5, R49.reuse, R2, R5 ;  /* 0x0000000231057223 */ /* 0x040fe20000000005 */
[----:B------:R-:W-:Y:S01]  /*7c50*/  LOP3.LUT R67, R70, 0xffff0000, RZ, 0xc0, !PT ;  /* 0xffff000046437812 */ /* 0x000fe200078ec0ff */
[C---:B------:R-:W-:Y:S01]  /*7c60*/  FFMA R6, R49.reuse, R3, R6 ;  /* 0x0000000331067223 */ /* 0x040fe20000000006 */
[----:B------:R-:W-:Y:S01]  /*7c70*/  FFMA R7, R49, R48, R7 ;  /* 0x0000003031077223 */ /* 0x000fe20000000007 */
[----:B------:R-:W-:Y:S01]  /*7c80*/  IADD3 R78, PT, PT, R99, UR8, RZ ;  /* 0x00000008634e7c10 */ /* 0x000fe2000fffe0ff */
[----:B------:R-:W-:Y:S01]  /*7c90*/  FFMA R8, R49, R50, R8 ;  /* 0x0000003231087223 */ /* 0x000fe20000000008 */
[----:B------:R-:W-:Y:S01]  /*7ca0*/  F2FP.BF16.F32.PACK_AB R4, R5, R4 ;  /* 0x000000040504723e */ /* 0x000fe200000010ff */
[----:B------:R-:W-:Y:S01]  /*7cb0*/  FMUL R9, R47, R9 ;  /* 0x000000092f097220 */ /* 0x000fe20000400000 */
[----:B------:R-:W-:Y:S01]  /*7cc0*/  F2FP.BF16.F32.PACK_AB R5, R7, R6 ;  /* 0x000000060705723e */ /* 0x000fe200000010ff */
[----:B------:R-:W-:Y:S01]  /*7cd0*/  FMUL R0, R47, R10 ;  /* 0x0000000a2f007220 */ /* 0x000fe20000400000 */
[-C--:B------:R-:W-:Y:S01]  /*7ce0*/  IADD3 R106, PT, PT, R106, R78.reuse, RZ ;  /* 0x0000004e6a6a7210 */ /* 0x080fe20007ffe0ff */
[----:B------:R-:W-:Y:S01]  /*7cf0*/  FFMA R9, R49, R51, R9 ;  /* 0x0000003331097223 */ /* 0x000fe20000000009 */
[----:B------:R-:W-:Y:S01]  /*7d00*/  IADD3 R105, PT, PT, R105, R78, RZ ;  /* 0x0000004e69697210 */ /* 0x000fe20007ffe0ff */
[----:B------:R-:W-:Y:S01]  /*7d10*/  FFMA R0, R49, R52, R0 ;  /* 0x0000003431007223 */ /* 0x000fe20000000000 */
[C---:B------:R-:W-:Y:S01]  /*7d20*/  FMUL R2, R47.reuse, R11 ;  /* 0x0000000b2f027220 */ /* 0x040fe20000400000 */
[----:B------:R-:W-:Y:S01]  /*7d30*/  FMUL R3, R47, R12 ;  /* 0x0000000c2f037220 */ /* 0x000fe20000400000 */
[----:B------:R-:W-:Y:S01]  /*7d40*/  F2FP.BF16.F32.PACK_AB R6, R9, R8 ;  /* 0x000000080906723e */ /* 0x000fe200000010ff */
[----:B------:R-:W-:Y:S01]  /*7d50*/  FMUL R10, R47, R13 ;  /* 0x0000000d2f0a7220 */ /* 0x000fe20000400000 */
[C---:B------:R-:W-:Y:S01]  /*7d60*/  FFMA R2, R49.reuse, R53, R2 ;  /* 0x0000003531027223 */ /* 0x040fe20000000002 */
[----:B------:R-:W-:Y:S01]  /*7d70*/  FFMA R3, R49, R54, R3 ;  /* 0x0000003631037223 */ /* 0x000fe20000000003 */
[----:B------:R-:W-:Y:S01]  /*7d80*/  FMUL R11, R47, R14 ;  /* 0x0000000e2f0b7220 */ /* 0x000fe20000400000 */
[----:B------:R-:W-:Y:S01]  /*7d90*/  FFMA R10, R49, R55, R10 ;  /* 0x00000037310a7223 */ /* 0x000fe2000000000a */
[C---:B------:R-:W-:Y:S01]  /*7da0*/  FMUL R15, R47.reuse, R15 ;  /* 0x0000000f2f0f7220 */ /* 0x040fe20000400000 */
[C---:B------:R-:W-:Y:S01]  /*7db0*/  FMUL R12, R47.reuse, R16 ;  /* 0x000000102f0c7220 */ /* 0x040fe20000400000 */
[----:B------:R-:W-:Y:S01]  /*7dc0*/  FMUL R13, R47, R17 ;  /* 0x000000112f0d7220 */ /* 0x000fe20000400000 */
[----:B------:R-:W-:Y:S01]  /*7dd0*/  FFMA R11, R49, R56, R11 ;  /* 0x00000038310b7223 */ /* 0x000fe2000000000b */
[----:B------:R-:W-:Y:S01]  /*7de0*/  FMUL R14, R47, R18 ;  /* 0x000000122f0e7220 */ /* 0x000fe20000400000 */
[----:B------:R-:W-:Y:S01]  /*7df0*/  FFMA R15, R49, R57, R15 ;  /* 0x00000039310f7223 */ /* 0x000fe2000000000f */
[----:B------:R-:W-:Y:S01]  /*7e00*/  FMUL R19, R47, R19 ;  /* 0x000000132f137220 */ /* 0x000fe20000400000 */
[----:B------:R-:W-:Y:S01]  /*7e10*/  F2FP.BF16.F32.PACK_AB R7, R2, R0 ;  /* 0x000000000207723e */ /* 0x000fe200000010ff */
[----:B------:R-:W-:Y:S01]  /*7e20*/  FFMA R12, R49, R58, R12 ;  /* 0x0000003a310c7223 */ /* 0x000fe2000000000c */
[----:B------:R-:W-:Y:S01]  /*7e30*/  FMUL R16, R47, R20 ;  /* 0x000000142f107220 */ /* 0x000fe20000400000 */
[----:B------:R-:W-:Y:S01]  /*7e40*/  FFMA R13, R49, R59, R13 ;  /* 0x0000003b310d7223 */ /* 0x000fe2000000000d */
[----:B------:R-:W-:Y:S01]  /*7e50*/  FMUL R17, R47, R21 ;  /* 0x000000152f117220 */ /* 0x000fe20000400000 */
[----:B------:R1:W-:Y:S01]  /*7e60*/  STS.128 [R99+UR8], R4 ;  /* 0x0000000463007988 */ /* 0x0003e20008000c08 */
[----:B------:R-:W-:Y:S01]  /*7e70*/  SHF.L.U32 R68, R71, 0x10, RZ ;  /* 0x0000001047447819 */ /* 0x000fe200000006ff */
[----:B------:R-:W-:Y:S01]  /*7e80*/  FFMA R14, R49, R60, R14 ;  /* 0x0000003c310e7223 */ /* 0x000fe2000000000e */
[----:B------:R-:W-:Y:S01]  /*7e90*/  LOP3.LUT R69, R71, 0xffff0000, RZ, 0xc0, !PT ;  /* 0xffff000047457812 */ /* 0x000fe200078ec0ff */
[----:B------:R-:W-:Y:S01]  /*7ea0*/  FMUL R18, R47, R22 ;  /* 0x000000162f127220 */ /* 0x000fe20000400000 */
[----:B------:R-:W-:Y:S01]  /*7eb0*/  SHF.L.U32 R70, R76, 0x10, RZ ;  /* 0x000000104c467819 */ /* 0x000fe200000006ff */
[----:B------:R-:W-:Y:S01]  /*7ec0*/  FFMA R19, R49, R61, R19 ;  /* 0x0000003d31137223 */ /* 0x000fe20000000013 */
[----:B------:R-:W-:Y:S01]  /*7ed0*/  FMUL R23, R47, R23 ;  /* 0x000000172f177220 */ /* 0x000fe20000400000 */
[----:B------:R-:W-:Y:S01]  /*7ee0*/  FFMA R16, R49, R62, R16 ;  /* 0x0000003e31107223 */ /* 0x000fe20000000010 */
[----:B------:R-:W-:Y:S01]  /*7ef0*/  FMUL R20, R47, R24 ;  /* 0x000000182f147220 */ /* 0x000fe20000400000 */
[----:B------:R-:W-:Y:S01]  /*7f00*/  FFMA R17, R49, R63, R17 ;  /* 0x0000003f31117223 */ /* 0x000fe20000000011 */
[----:B------:R-:W-:Y:S01]  /*7f10*/  FMUL R21, R47, R25 ;  /* 0x000000192f157220 */ /* 0x000fe20000400000 */
[----:B------:R-:W-:Y:S01]  /*7f20*/  FFMA R18, R49, R64, R18 ;  /* 0x0000004031127223 */ /* 0x000fe20000000012 */
[----:B------:R-:W-:Y:S01]  /*7f30*/  FMUL R22, R47, R26 ;  /* 0x0000001a2f167220 */ /* 0x000fe20000400000 */
[----:B------:R-:W-:Y:S01]  /*7f40*/  F2FP.BF16.F32.PACK_AB R8, R10, R3 ;  /* 0x000000030a08723e */ /* 0x000fe200000010ff */
[----:B------:R-:W-:Y:S01]  /*7f50*/  FFMA R23, R49, R65, R23 ;  /* 0x0000004131177223 */ /* 0x000fe20000000017 */
[----:B------:R-:W-:Y:S01]  /*7f60*/  F2FP.BF16.F32.PACK_AB R9, R15, R11 ;  /* 0x0000000b0f09723e */ /* 0x000fe200000010ff */
[----:B------:R-:W-:Y:S01]  /*7f70*/  FMUL R27, R47, R27 ;  /* 0x0000001b2f1b7220 */ /* 0x000fe20000400000 */
[----:B------:R-:W-:Y:S01]  /*7f80*/  F2FP.BF16.F32.PACK_AB R10, R13, R12 ;  /* 0x0000000c0d0a723e */ /* 0x000fe200000010ff */
[----:B------:R-:W-:Y:S01]  /*7f90*/  FFMA R20, R49, R66, R20 ;  /* 0x0000004231147223 */ /* 0x000fe20000000014 */
[----:B------:R-:W-:Y:S01]  /*7fa0*/  F2FP.BF16.F32.PACK_AB R11, R19, R14 ;  /* 0x0000000e130b723e */ /* 0x000fe200000010ff */
[----:B------:R-:W-:Y:S01]  /*7fb0*/  FMUL R24, R47, R28 ;  /* 0x0000001c2f187220 */ /* 0x000fe20000400000 */
[----:B------:R-:W-:Y:S01]  /*7fc0*/  LOP3.LUT R71, R76, 0xffff0000, RZ, 0xc0, !PT ;  /* 0xffff00004c477812 */ /* 0x000fe200078ec0ff */
[----:B------:R-:W-:Y:S01]  /*7fd0*/  FFMA R21, R49, R67, R21 ;  /* 0x0000004331157223 */ /* 0x000fe20000000015 */
[----:B------:R-:W-:Y:S01]  /*7fe0*/  SHF.L.U32 R72, R77, 0x10, RZ ;  /* 0x000000104d487819 */ /* 0x000fe200000006ff */
[----:B------:R1:W-:Y:S01]  /*7ff0*/  STS.128 [R106+0x10], R8 ;  /* 0x000010086a007388 */ /* 0x0003e20000000c00 */
[----:B------:R-:W-:Y:S01]  /*8000*/  FMUL R25, R47, R29 ;  /* 0x0000001d2f197220 */ /* 0x000fe20000400000 */
[----:B------:R-:W-:Y:S01]  /*8010*/  FFMA R22, R49, R68, R22 ;  /* 0x0000004431167223 */ /* 0x000fe20000000016 */
[----:B------:R-:W-:Y:S01]  /*8020*/  LOP3.LUT R73, R77, 0xffff0000, RZ, 0xc0, !PT ;  /* 0xffff00004d497812 */ /* 0x000fe200078ec0ff */
[----:B------:R-:W-:Y:S01]  /*8030*/  FMUL R26, R47, R30 ;  /* 0x0000001e2f1a7220 */ /* 0x000fe20000400000 */
[----:B------:R-:W-:Y:S01]  /*8040*/  FFMA R27, R49, R69, R27 ;  /* 0x00000045311b7223 */ /* 0x000fe2000000001b */
[----:B------:R-:W-:Y:S01]  /*8050*/  FMUL R31, R47, R31 ;  /* 0x0000001f2f1f7220 */ /* 0x000fe20000400000 */
[----:B------:R-:W-:Y:S01]  /*8060*/  FFMA R24, R49, R70, R24 ;  /* 0x0000004631187223 */ /* 0x000fe20000000018 */
[----:B------:R-:W-:Y:S01]  /*8070*/  FMUL R28, R47, R32 ;  /* 0x000000202f1c7220 */ /* 0x000fe20000400000 */
[----:B------:R-:W-:Y:S01]  /*8080*/  FFMA R25, R49, R71, R25 ;  /* 0x0000004731197223 */ /* 0x000fe20000000019 */
[----:B------:R-:W-:Y:S01]  /*8090*/  SHF.L.U32 R76, R79, 0x10, RZ ;  /* 0x000000104f4c7819 */ /* 0x000fe200000006ff */
[----:B------:R-:W-:Y:S01]  /*80a0*/  FMUL R29, R47, R33 ;  /* 0x000000212f1d7220 */ /* 0x000fe20000400000 */
[----:B------:R-:W-:Y:S01]  /*80b0*/  F2FP.BF16.F32.PACK_AB R16, R17, R16 ;  /* 0x000000101110723e */ /* 0x000fe200000010ff */
[----:B------:R-:W-:Y:S01]  /*80c0*/  FFMA R26, R49, R72, R26 ;  /* 0x00000048311a7223 */ /* 0x000fe2000000001a */
[----:B------:R-:W-:Y:S01]  /*80d0*/  LOP3.LUT R77, R79, 0xffff0000, RZ, 0xc0, !PT ;  /* 0xffff00004f4d7812 */ /* 0x000fe200078ec0ff */
[----:B------:R-:W-:Y:S01]  /*80e0*/  FMUL R30, R47, R34 ;  /* 0x000000222f1e7220 */ /* 0x000fe20000400000 */
[----:B------:R-:W-:Y:S01]  /*80f0*/  F2FP.BF16.F32.PACK_AB R17, R23, R18 ;  /* 0x000000121711723e */ /* 0x000fe200000010ff */
[----:B------:R-:W-:Y:S01]  /*8100*/  FFMA R31, R49, R73, R31 ;  /* 0x00000049311f7223 */ /* 0x000fe2000000001f */
[----:B------:R-:W-:Y:S01]  /*8110*/  FMUL R35, R47, R35 ;  /* 0x000000232f237220 */ /* 0x000fe20000400000 */
[----:B------:R-:W-:Y:S01]  /*8120*/  F2FP.BF16.F32.PACK_AB R18, R21, R20 ;  /* 0x000000141512723e */ /* 0x000fe200000010ff */
[----:B------:R-:W-:Y:S01]  /*8130*/  FFMA R28, R49, R74, R28 ;  /* 0x0000004a311c7223 */ /* 0x000fe2000000001c */
[----:B------:R-:W-:Y:S01]  /*8140*/  F2FP.BF16.F32.PACK_AB R19, R27, R22 ;  /* 0x000000161b13723e */ /* 0x000fe200000010ff */
[C---:B------:R-:W-:Y:S01]  /*8150*/  FFMA R29, R49.reuse, R75, R29 ;  /* 0x0000004b311d7223 */ /* 0x040fe2000000001d */
[C---:B------:R-:W-:Y:S01]  /*8160*/  FFMA R30, R49.reuse, R76, R30 ;  /* 0x0000004c311e7223 */ /* 0x040fe2000000001e */
[----:B------:R-:W-:Y:S01]  /*8170*/  FFMA R35, R49, R77, R35 ;  /* 0x0000004d31237223 */ /* 0x000fe20000000023 */
[----:B------:R-:W-:Y:S01]  /*8180*/  F2FP.BF16.F32.PACK_AB R24, R25, R24 ;  /* 0x000000181918723e */ /* 0x000fe200000010ff */
[----:B------:R1:W-:Y:S01]  /*8190*/  STS.128 [R105+0x20], R16 ;  /* 0x0000201069007388 */ /* 0x0003e20000000c00 */
[----:B------:R-:W-:Y:S02]  /*81a0*/  F2FP.BF16.F32.PACK_AB R25, R31, R26 ;  /* 0x0000001a1f19723e */ /* 0x000fe400000010ff */
[----:B------:R-:W-:Y:S02]  /*81b0*/  F2FP.BF16.F32.PACK_AB R26, R29, R28 ;  /* 0x0000001c1d1a723e */ /* 0x000fe400000010ff */
[----:B------:R-:W-:Y:S02]  /*81c0*/  F2FP.BF16.F32.PACK_AB R27, R35, R30 ;  /* 0x0000001e231b723e */ /* 0x000fe400000010ff */
[----:B------:R-:W-:Y:S05]  /*81d0*/  IADD3 R0, PT, PT, R98, R106, RZ ;  /* 0x0000006a62007210 */ /* 0x000fea0007ffe0ff */
        /* <DEDUP_REMOVED lines=9> */
[----:B------:R-:W-:Y:S02]  /*8270*/  UIADD3 UR10, UP0, UPT, UR54, 0xa80, URZ ;  /* 0x00000a80360a7890 */ /* 0x000fe4000ff1e0ff */
[----:B------:R-:W-:Y:S02]  /*8280*/  UIADD3 UR5, UPT, UPT, UR37, 0x20, URZ ;  /* 0x0000002025057890 */ /* 0x000fe4000fffe0ff */
[----:B------:R-:W-:Y:S02]  /*8290*/  UIADD3 UR4, UPT, UPT, UR49, 0x200, UR8 ;  /* 0x0000020031047890 */ /* 0x000fe4000fffe008 */
[----:B------:R-:W-:Y:S01]  /*82a0*/  UIADD3.X UR11, UPT, UPT, URZ, UR55, URZ, UP0, !UPT ;  /* 0x00000037ff0b7290 */ /* 0x000fe200087fe4ff */
[----:B------:R-:W-:Y:S01]  /*82b0*/  UMOV UR6, UR38 ;  /* 0x0000002600067c82 */ /* 0x000fe20008000000 */
[----:B------:R-:W-:Y:S07]  /*82c0*/  UMOV UR7, UR44 ;  /* 0x0000002c00077c82 */ /* 0x000fee0008000000 */
[----:B------:R2:W-:Y:S02]  /*82d0*/  UTMASTG.3D [UR4], [UR10] ;  /* 0x000000040a0073b5 */ /* 0x0005e40008010000 */
[----:B--2---:R0:W-:Y:S02]  /*82e0*/  UTMACMDFLUSH ;  /* 0x00000000000079b7 */ /* 0x0041e40000000000 */
.L_x_129:
[----:B------:R-:W-:Y:S05]  /*82f0*/  BSYNC.RECONVERGENT B0 ;  /* 0x0000000000007941 */ /* 0x000fea0003800200 */
.L_x_128:
[----:B------:R-:W-:Y:S01]  /*8300*/  UIADD3 UR39, UPT, UPT, UR39, 0x1, URZ ;  /* 0x0000000127277890 */ /* 0x000fe2000fffe0ff */
[----:B------:R-:W-:Y:S03]  /*8310*/  BSSY.RECONVERGENT B0, `(.L_x_130) ;  /* 0x0000008000007945 */ /* 0x000fe60003800200 */
[----:B------:R-:W-:Y:S04]  /*8320*/  UISETP.NE.AND UP0, UPT, UR39, 0x3, UPT ;  /* 0x000000032700788c */ /* 0x000fe8000bf05270 */
[----:B------:R-:W-:Y:S02]  /*8330*/  UISETP.EQ.XOR UP1, UPT, UR36, 0x3, !UP0 ;  /* 0x000000032400788c */ /* 0x000fe4000c722a70 */
[----:B------:R-:W-:Y:S02]  /*8340*/  USEL UR56, UR39, URZ, UP0 ;  /* 0x000000ff27387287 */ /* 0x000fe40008000000 */
[----:B------:R-:W-:Y:S04]  /*8350*/  USEL UR4, URZ, 0x1, !UP1 ;  /* 0x00000001ff047887 */ /* 0x000fe8000c800000 */
[----:B------:R-:W-:Y:S01]  /*8360*/  ULOP3.LUT UR52, UR52, UR4, URZ, 0x3c, !UPT ;  /* 0x0000000434347292 */ /* 0x000fe2000f8e3cff */
[----:B------:R-:W-:Y:S11]  /*8370*/  @P0 BRA `(.L_x_131) ;  /* 0x0000000000040947 */ /* 0x000ff60003800000 */
[----:B------:R-:W-:Y:S04]  /*8380*/  DEPBAR.LE SB0, 0x1 ;  /* 0x000080400000791a */ /* 0x000fe80000000000 */
.L_x_131:
[----:B------:R-:W-:Y:S05]  /*8390*/  BSYNC.RECONVERGENT B0 ;  /* 0x0000000000007941 */ /* 0x000fea0003800200 */
.L_x_130:
[----:B------:R-:W-:Y:S01]  /*83a0*/  BAR.SYNC.DEFER_BLOCKING 0x1, 0x80 ;  /* 0x0042000000007b1d */ /* 0x000fe20000010000 */
[----:B------:R-:W-:Y:S01]  /*83b0*/  UISETP.NE.AND UP0, UPT, UR51, -0x2, UPT ;  /* 0xfffffffe3300788c */ /* 0x000fe2000bf05270 */
[----:B------:R-:W-:Y:S08]  /*83c0*/  IADD3 R45, PT, PT, R45, 0x1, RZ ;  /* 0x000000012d2d7810 */ /* 0x000ff00007ffe0ff */
[----:B------:R-:W-:Y:S05]  /*83d0*/  BRA.U !UP0, `(.L_x_132) ;  /* 0x0000000108287547 */ /* 0x000fea000b800000 */
[----:B------:R-:W-:Y:S01]  /*83e0*/  ISETP.NE.AND P0, PT, R104, RZ, PT ;  /* 0x000000ff6800720c */ /* 0x000fe20003f05270 */
[----:B------:R-:W-:Y:S01]  /*83f0*/  IMAD.U32 R2, RZ, RZ, UR50 ;  /* 0x00000032ff027e24 */ /* 0x000fe2000f8e00ff */
[----:B------:R-:W-:Y:S01]  /*8400*/  UIADD3 UR50, UPT, UPT, UR50, 0x1, URZ ;  /* 0x0000000132327890 */ /* 0x000fe2000fffe0ff */
[----:B-1----:R-:W-:Y:S03]  /*8410*/  IMAD.U32 R0, RZ, RZ, UR45 ;  /* 0x0000002dff007e24 */ /* 0x002fe6000f8e00ff */
[----:B------:R-:W-:Y:S04]  /*8420*/  UISETP.NE.AND UP0, UPT, UR50, 0x3, UPT ;  /* 0x000000033200788c */ /* 0x000fe8000bf05270 */
[----:B------:R-:W-:Y:S03]  /*8430*/  USEL UR50, UR50, URZ, UP0 ;  /* 0x000000ff32327287 */ /* 0x000fe60008000000 */
[----:B------:R-:W-:Y:S05]  /*8440*/  @P0 LEA R2, R2, UR49, 0x3 ;  /* 0x0000003102020c11 */ /* 0x000fea000f8e18ff */
[----:B------:R-:W-:Y:S05]  /*8450*/  @P0 VIADD R2, R2, 0x108 ;  /* 0x0000010802020836 */ /* 0x000fea0000000000 */
[----:B------:R-:W-:Y:S04]  /*8460*/  @P0 PRMT R0, R0, 0x654, R2 ;  /* 0x0000065400000816 */ /* 0x000fe80000000002 */
[----:B------:R2:W-:Y:S03]  /*8470*/  @P0 SYNCS.ARRIVE.TRANS64.RED.A1T0 RZ, [R0+URZ], RZ ;  /* 0x000000ff00ff09a7 */ /* 0x0005e600081004ff */
.L_x_132:
[----:B------:R-:W-:Y:S01]  /*8480*/  ISETP.NE.AND P2, PT, R101, RZ, PT ;  /* 0x000000ff6500720c */ /* 0x000fe20003f45270 */
[----:B-12---:R-:W-:Y:S01]  /*8490*/  IMAD.IADD R0, R44, 0x1, R87 ;  /* 0x000000012c007824 */ /* 0x006fe200078e0257 */
[----:B------:R-:W-:Y:S01]  /*84a0*/  ISETP.NE.AND P0, PT, R103, 0x2, PT ;  /* 0x000000026700780c */ /* 0x000fe20003f05270 */
[----:B------:R-:W-:Y:S01]  /*84b0*/  UIADD3 UR51, UPT, UPT, UR51, 0x2, URZ ;  /* 0x0000000233337890 */ /* 0x000fe2000fffe0ff */
[----:B------:R-:W-:Y:S01]  /*84c0*/  ISETP.NE.AND P1, PT, R45, 0x2, PT ;  /* 0x000000022d00780c */ /* 0x000fe20003f25270 */
[----:B------:R-:W-:Y:S01]  /*84d0*/  IMAD.IADD R24, R43, 0x1, R86 ;  /* 0x000000012b187824 */ /* 0x000fe200078e0256 */
[----:B------:R-:W-:Y:S02]  /*84e0*/  R2UR UR27, R0 ;  /* 0x00000000001b72ca */ /* 0x000fe400000e0000 */
[----:B------:R-:W-:Y:S02]  /*84f0*/  SEL R2, RZ, 0x1, P0 ;  /* 0x00000001ff027807 */ /* 0x000fe40000000000 */
[----:B------:R-:W-:Y:S02]  /*8500*/  SEL R0, RZ, 0x1, P1 ;  /* 0x00000001ff007807 */ /* 0x000fe40000800000 */
[----:B------:R-:W-:Y:S02]  /*8510*/  LOP3.LUT R96, R96, R2, RZ, 0x3c, !PT ;  /* 0x0000000260607212 */ /* 0x000fe400078e3cff */
[----:B------:R-:W-:Y:S02]  /*8520*/  @P2 R2UR UR44, R95 ;  /* 0x000000005f2c22ca */ /* 0x000fe400000e0000 */
[----:B------:R-:W-:Y:S02]  /*8530*/  LOP3.LUT R97, R97, R0, RZ, 0x3c, !PT ;  /* 0x0000000061617212 */ /* 0x000fe400078e3cff */
[----:B------:R-:W-:Y:S02]  /*8540*/  SEL R103, R103, RZ, P0 ;  /* 0x000000ff67677207 */ /* 0x000fe40000000000 */
[----:B------:R-:W-:Y:S01]  /*8550*/  SEL R45, R45, RZ, P1 ;  /* 0x000000ff2d2d7207 */ /* 0x000fe20000800000 */
[----:B------:R-:W-:Y:S08]  /*8560*/  @P2 BRA `(.L_x_133) ;  /* 0xffffffd800042947 */ /* 0x000ff0000383ffff */
[----:B------:R-:W-:-:S09]  /*8570*/  UISETP.NE.AND UP0, UPT, UR48, URZ, UPT ;  /* 0x000000ff3000728c */ /* 0x000fd2000bf05270 */
[----:B------:R-:W-:Y:S05]  /*8580*/  BRA.U !UP0, `(.L_x_134) ;  /* 0x0000000108487547 */ /* 0x000fea000b800000 */
[----:B------:R-:W1:Y:S02]  /*8590*/  LDCU.64 UR4, c[0x0][0xc90] ;  /* 0x00019200ff0477ac */ /* 0x000e640008000a00 */
[----:B-1----:R-:W-:-:S04]  /*85a0*/  UISETP.NE.U32.AND UP0, UPT, UR4, URZ, UPT ;  /* 0x000000ff0400728c */ /* 0x002fc8000bf05070 */
[----:B------:R-:W-:-:S09]  /*85b0*/  UISETP.NE.AND.EX UP0, UPT, UR5, URZ, UPT, UP0 ;  /* 0x000000ff0500728c */ /* 0x000fd2000bf05300 */
[----:B------:R-:W-:Y:S05]  /*85c0*/  BRA.U UP0, `(.L_x_135) ;  /* 0x00000001000c7547 */ /* 0x000fea000b800000 */
[----:B------:R-:W-:-:S13]  /*85d0*/  FSETP.NEU.AND P0, PT, R49, RZ, PT ;  /* 0x000000ff3100720b */ /* 0x000fda0003f0d000 */
[----:B------:R-:W-:Y:S05]  /*85e0*/  @!P0 EXIT ;  /* 0x000000000000894d */ /* 0x000fea0003800000 */
[----:B------:R-:W-:Y:S05]  /*85f0*/  BRA `(.L_x_134) ;  /* 0x00000000002c7947 */ /* 0x000fea0003800000 */
.L_x_135:
[----:B------:R-:W-:Y:S01]  /*8600*/  ISETP.NE.AND P0, PT, R102, RZ, PT ;  /* 0x000000ff6600720c */ /* 0x000fe20003f05270 */
[----:B------:R-:W-:-:S12]  /*8610*/  BSSY.RECONVERGENT B0, `(.L_x_134) ;  /* 0x0000009000007945 */ /* 0x000fd80003800200 */
[----:B------:R-:W-:Y:S05]  /*8620*/  @P0 BRA `(.L_x_136) ;  /* 0x0000000000140947 */ /* 0x000fea0003800000 */
[----:B------:R-:W1:Y:S02]  /*8630*/  LDCU.64 UR4, c[0x0][0xc88] ;  /* 0x00019100ff0477ac */ /* 0x000e640008000a00 */
[----:B-1----:R-:W-:-:S04]  /*8640*/  ISETP.NE.U32.AND P0, PT, RZ, UR4, PT ;  /* 0x00000004ff007c0c */ /* 0x002fc8000bf05070 */
[----:B------:R-:W-:-:S13]  /*8650*/  ISETP.NE.AND.EX P0, PT, RZ, UR5, PT, P0 ;  /* 0x00000005ff007c0c */ /* 0x000fda000bf05300 */
[----:B------:R-:W-:Y:S05]  /*8660*/  @!P0 EXIT ;  /* 0x000000000000894d */ /* 0x000fea0003800000 */
[----:B------:R-:W-:Y:S05]  /*8670*/  BRA `(.L_x_137) ;  /* 0x0000000000087947 */ /* 0x000fea0003800000 */
.L_x_136:
[----:B------:R-:W-:-:S13]  /*8680*/  FSETP.NEU.AND P0, PT, R49, RZ, PT ;  /* 0x000000ff3100720b */ /* 0x000fda0003f0d000 */
[----:B------:R-:W-:Y:S05]  /*8690*/  @!P0 EXIT ;  /* 0x000000000000894d */ /* 0x000fea0003800000 */
.L_x_137:
[----:B------:R-:W-:Y:S05]  /*86a0*/  BSYNC.RECONVERGENT B0 ;  /* 0x0000000000007941 */ /* 0x000fea0003800200 */
.L_x_134:
[----:B------:R-:W-:Y:S01]  /*86b0*/  ULEA UR4, UR50, UR49, 0x3 ;  /* 0x0000003132047291 */ /* 0x000fe2000f8e18ff */
[----:B------:R-:W-:-:S04]  /*86c0*/  DEPBAR.LE SB0, 0x0 ;  /* 0x000080000000791a */ /* 0x000fc80000000000 */
[----:B------:R-:W-:-:S04]  /*86d0*/  UIADD3 UR4, UPT, UPT, UR4, 0x108, URZ ;  /* 0x0000010804047890 */ /* 0x000fc8000fffe0ff */
[----:B------:R-:W-:-:S09]  /*86e0*/  UPRMT UR4, UR45, 0x654, UR4 ;  /* 0x000006542d047896 */ /* 0x000fd20008000004 */
[----:B------:R-:W-:Y:S01]  /*86f0*/  SYNCS.ARRIVE.TRANS64.RED.A1T0 RZ, [UR4], RZ ;  /* 0x000000ffffff79a7 */ /* 0x000fe20008100404 */
[----:B------:R-:W-:Y:S05]  /*8700*/  EXIT ;  /* 0x000000000000794d */ /* 0x000fea0003800000 */
.L_x_25:
[----:B--2---:R2:W1:Y:S02]  /*8710*/  SYNCS.PHASECHK.TRANS64.TRYWAIT P0, [R2+URZ+0x180], R3 ;  /* 0x00018003020075a7 */ /* 0x00446400080011ff */
[----:B-1----:R-:W-:Y:S05]  /*8720*/  @!P0 NANOSLEEP.SYNCS 0x989680 ;  /* 0x009896800000895d */ /* 0x002fea0003900000 */
[----:B------:R-:W1:Y:S02]  /*8730*/  @!P0 SYNCS.PHASECHK.TRANS64 P0, [R2+URZ+0x180], R3 ;  /* 0x00018003020085a7 */ /* 0x000e6400080010ff */
[----:B-1----:R-:W-:Y:S05]  /*8740*/  @!P0 BRA `(.L_x_25) ;  /* 0xfffffffc00f08947 */ /* 0x002fea000383ffff */
[----:B------:R-:W-:Y:S05]  /*8750*/  BRA `(.L_x_138) ;  /* 0xffffff9000b47947 */ /* 0x000fea000383ffff */
.L_x_28:
[----:B------:R-:W-:-:S07]  /*8760*/  MOV R2, UR41 ;  /* 0x0000002900027c02 */ /* 0x000fce0008000f00 */
.L_x_139:
[----:B-1----:R1:W2:Y:S02]  /*8770*/  SYNCS.PHASECHK.TRANS64.TRYWAIT P0, [R2+URZ+0x78], R4 ;  /* 0x00007804020075a7 */ /* 0x0022a400080011ff */
[----:B--2---:R-:W-:Y:S05]  /*8780*/  @!P0 NANOSLEEP.SYNCS 0x989680 ;  /* 0x009896800000895d */ /* 0x004fea0003900000 */
[----:B------:R-:W2:Y:S02]  /*8790*/  @!P0 SYNCS.PHASECHK.TRANS64 P0, [R2+URZ+0x78], R4 ;  /* 0x00007804020085a7 */ /* 0x000ea400080010ff */
[----:B--2---:R-:W-:Y:S05]  /*87a0*/  @!P0 BRA `(.L_x_139) ;  /* 0xfffffffc00f08947 */ /* 0x004fea000383ffff */
[----:B------:R-:W-:Y:S05]  /*87b0*/  BRA `(.L_x_27) ;  /* 0xffffff94000c7947 */ /* 0x000fea000383ffff */
.L_x_37:
[----:B------:R-:W-:-:S07]  /*87c0*/  MOV R2, UR41 ;  /* 0x0000002900027c02 */ /* 0x000fce0008000f00 */
.L_x_140:
[----:B-1----:R1:W2:Y:S02]  /*87d0*/  SYNCS.PHASECHK.TRANS64.TRYWAIT P0, [R2+URZ+0x78], R4 ;  /* 0x00007804020075a7 */ /* 0x0022a400080011ff */
[----:B--2---:R-:W-:Y:S05]  /*87e0*/  @!P0 NANOSLEEP.SYNCS 0x989680 ;  /* 0x009896800000895d */ /* 0x004fea0003900000 */
[----:B------:R-:W2:Y:S02]  /*87f0*/  @!P0 SYNCS.PHASECHK.TRANS64 P0, [R2+URZ+0x78], R4 ;  /* 0x00007804020085a7 */ /* 0x000ea400080010ff */
[----:B--2---:R-:W-:Y:S05]  /*8800*/  @!P0 BRA `(.L_x_140) ;  /* 0xfffffffc00f08947 */ /* 0x004fea000383ffff */
[----:B------:R-:W-:Y:S05]  /*8810*/  BRA `(.L_x_36) ;  /* 0xffffff98001c7947 */ /* 0x000fea000383ffff */
.L_x_44:
[----:B-1----:R1:W2:Y:S02]  /*8820*/  SYNCS.PHASECHK.TRANS64.TRYWAIT P0, [R2+URZ+0x130], R3 ;  /* 0x00013003020075a7 */ /* 0x0022a400080011ff */
[----:B--2---:R-:W-:Y:S05]  /*8830*/  @!P0 NANOSLEEP.SYNCS 0x989680 ;  /* 0x009896800000895d */ /* 0x004fea0003900000 */
[----:B------:R-:W2:Y:S02]  /*8840*/  @!P0 SYNCS.PHASECHK.TRANS64 P0, [R2+URZ+0x130], R3 ;  /* 0x00013003020085a7 */ /* 0x000ea400080010ff */
[----:B--2---:R-:W-:Y:S05]  /*8850*/  @!P0 BRA `(.L_x_44) ;  /* 0xfffffffc00f08947 */ /* 0x004fea000383ffff */
[----:B------:R-:W-:Y:S05]  /*8860*/  BRA `(.L_x_141) ;  /* 0xffffff9c00147947 */ /* 0x000fea000383ffff */
.L_x_48:
[----:B----4-:R-:W-:-:S07]  /*8870*/  MOV R0, UR4 ;  /* 0x0000000400007c02 */ /* 0x010fce0008000f00 */
.L_x_142:
[----:B-1----:R1:W2:Y:S02]  /*8880*/  SYNCS.PHASECHK.TRANS64.TRYWAIT P0, [R0+URZ], R2 ;  /* 0x00000002000075a7 */ /* 0x0022a400080011ff */
[----:B--2---:R-:W-:Y:S05]  /*8890*/  @!P0 NANOSLEEP.SYNCS 0x989680 ;  /* 0x009896800000895d */ /* 0x004fea0003900000 */
[----:B------:R-:W2:Y:S02]  /*88a0*/  @!P0 SYNCS.PHASECHK.TRANS64 P0, [R0+URZ], R2 ;  /* 0x00000002000085a7 */ /* 0x000ea400080010ff */
[----:B--2---:R-:W-:Y:S05]  /*88b0*/  @!P0 BRA `(.L_x_142) ;  /* 0xfffffffc00f08947 */ /* 0x004fea000383ffff */
[----:B------:R-:W-:Y:S05]  /*88c0*/  BRA `(.L_x_143) ;  /* 0xffffffa000887947 */ /* 0x000fea000383ffff */
.L_x_49:
[----:B----4-:R-:W-:-:S07]  /*88d0*/  MOV R0, UR4 ;  /* 0x0000000400007c02 */ /* 0x010fce0008000f00 */
.L_x_144:
[----:B-1----:R1:W2:Y:S02]  /*88e0*/  SYNCS.PHASECHK.TRANS64.TRYWAIT P0, [R0+URZ], R3 ;  /* 0x00000003000075a7 */ /* 0x0022a400080011ff */
[----:B--2---:R-:W-:Y:S05]  /*88f0*/  @!P0 NANOSLEEP.SYNCS 0x989680 ;  /* 0x009896800000895d */ /* 0x004fea0003900000 */
[----:B------:R-:W2:Y:S02]  /*8900*/  @!P0 SYNCS.PHASECHK.TRANS64 P0, [R0+URZ], R3 ;  /* 0x00000003000085a7 */ /* 0x000ea400080010ff */
[----:B--2---:R-:W-:Y:S05]  /*8910*/  @!P0 BRA `(.L_x_144) ;  /* 0xfffffffc00f08947 */ /* 0x004fea000383ffff */
[----:B------:R-:W-:Y:S05]  /*8920*/  BRA `(.L_x_145) ;  /* 0xffffffa000947947 */ /* 0x000fea000383ffff */
.L_x_50:
[----:B----4-:R-:W-:-:S07]  /*8930*/  MOV R0, UR4 ;  /* 0x0000000400007c02 */ /* 0x010fce0008000f00 */
.L_x_146:
[----:B-1----:R1:W2:Y:S02]  /*8940*/  SYNCS.PHASECHK.TRANS64.TRYWAIT P0, [R0+URZ], R3 ;  /* 0x00000003000075a7 */ /* 0x0022a400080011ff */
[----:B--2---:R-:W-:Y:S05]  /*8950*/  @!P0 NANOSLEEP.SYNCS 0x989680 ;  /* 0x009896800000895d */ /* 0x004fea0003900000 */
[----:B------:R-:W2:Y:S02]  /*8960*/  @!P0 SYNCS.PHASECHK.TRANS64 P0, [R0+URZ], R3 ;  /* 0x00000003000085a7 */ /* 0x000ea400080010ff */
[----:B--2---:R-:W-:Y:S05]  /*8970*/  @!P0 BRA `(.L_x_146) ;  /* 0xfffffffc00f08947 */ /* 0x004fea000383ffff */
[----:B------:R-:W-:Y:S05]  /*8980*/  BRA `(.L_x_147) ;  /* 0xffffffa000a07947 */ /* 0x000fea000383ffff */
.L_x_51:
[----:B----4-:R-:W-:-:S07]  /*8990*/  MOV R0, UR4 ;  /* 0x0000000400007c02 */ /* 0x010fce0008000f00 */
.L_x_148:
[----:B-1----:R1:W2:Y:S02]  /*89a0*/  SYNCS.PHASECHK.TRANS64.TRYWAIT P0, [R0+URZ], R3 ;  /* 0x00000003000075a7 */ /* 0x0022a400080011ff */
[----:B--2---:R-:W-:Y:S05]  /*89b0*/  @!P0 NANOSLEEP.SYNCS 0x989680 ;  /* 0x009896800000895d */ /* 0x004fea0003900000 */
[----:B------:R-:W2:Y:S02]  /*89c0*/  @!P0 SYNCS.PHASECHK.TRANS64 P0, [R0+URZ], R3 ;  /* 0x00000003000085a7 */ /* 0x000ea400080010ff */
[----:B--2---:R-:W-:Y:S05]  /*89d0*/  @!P0 BRA `(.L_x_148) ;  /* 0xfffffffc00f08947 */ /* 0x004fea000383ffff */
[----:B------:R-:W-:Y:S05]  /*89e0*/  BRA `(.L_x_149) ;  /* 0xffffffa000ac7947 */ /* 0x000fea000383ffff */
.L_x_52:
[----:B----4-:R-:W-:-:S07]  /*89f0*/  MOV R0, UR4 ;  /* 0x0000000400007c02 */ /* 0x010fce0008000f00 */
.L_x_150:
[----:B-1----:R1:W2:Y:S02]  /*8a00*/  SYNCS.PHASECHK.TRANS64.TRYWAIT P0, [R0+URZ], R3 ;  /* 0x00000003000075a7 */ /* 0x0022a400080011ff */
[----:B--2---:R-:W-:Y:S05]  /*8a10*/  @!P0 NANOSLEEP.SYNCS 0x989680 ;  /* 0x009896800000895d */ /* 0x004fea0003900000 */
[----:B------:R-:W2:Y:S02]  /*8a20*/  @!P0 SYNCS.PHASECHK.TRANS64 P0, [R0+URZ], R3 ;  /* 0x00000003000085a7 */ /* 0x000ea400080010ff */
[----:B--2---:R-:W-:Y:S05]  /*8a30*/  @!P0 BRA `(.L_x_150) ;  /* 0xfffffffc00f08947 */ /* 0x004fea000383ffff */
[----:B------:R-:W-:Y:S05]  /*8a40*/  BRA `(.L_x_151) ;  /* 0xffffffa000b87947 */ /* 0x000fea000383ffff */
.L_x_53:
[----:B----4-:R-:W-:-:S07]  /*8a50*/  MOV R0, UR4 ;  /* 0x0000000400007c02 */ /* 0x010fce0008000f00 */
.L_x_152:
[----:B-1----:R1:W2:Y:S02]  /*8a60*/  SYNCS.PHASECHK.TRANS64.TRYWAIT P0, [R0+URZ], R3 ;  /* 0x00000003000075a7 */ /* 0x0022a400080011ff */
[----:B--2---:R-:W-:Y:S05]  /*8a70*/  @!P0 NANOSLEEP.SYNCS 0x989680 ;  /* 0x009896800000895d */ /* 0x004fea0003900000 */
[----:B------:R-:W2:Y:S02]  /*8a80*/  @!P0 SYNCS.PHASECHK.TRANS64 P0, [R0+URZ], R3 ;  /* 0x00000003000085a7 */ /* 0x000ea400080010ff */
[----:B--2---:R-:W-:Y:S05]  /*8a90*/  @!P0 BRA `(.L_x_152) ;  /* 0xfffffffc00f08947 */ /* 0x004fea000383ffff */
[----:B------:R-:W-:Y:S05]  /*8aa0*/  BRA `(.L_x_153) ;  /* 0xffffffa000c47947 */ /* 0x000fea000383ffff */
.L_x_54:
[----:B----4-:R-:W-:-:S07]  /*8ab0*/  MOV R0, UR4 ;  /* 0x0000000400007c02 */ /* 0x010fce0008000f00 */
.L_x_154:
[----:B-1----:R1:W2:Y:S02]  /*8ac0*/  SYNCS.PHASECHK.TRANS64.TRYWAIT P0, [R0+URZ], R3 ;  /* 0x00000003000075a7 */ /* 0x0022a400080011ff */
[----:B--2---:R-:W-:Y:S05]  /*8ad0*/  @!P0 NANOSLEEP.SYNCS 0x989680 ;  /* 0x009896800000895d */ /* 0x004fea0003900000 */
[----:B------:R-:W2:Y:S02]  /*8ae0*/  @!P0 SYNCS.PHASECHK.TRANS64 P0, [R0+URZ], R3 ;  /* 0x00000003000085a7 */ /* 0x000ea400080010ff */
[----:B--2---:R-:W-:Y:S05]  /*8af0*/  @!P0 BRA `(.L_x_154) ;  /* 0xfffffffc00f08947 */ /* 0x004fea000383ffff */
[----:B------:R-:W-:Y:S05]  /*8b00*/  BRA `(.L_x_155) ;  /* 0xffffffa000d07947 */ /* 0x000fea000383ffff */
.L_x_55:
[----:B----4-:R-:W-:-:S07]  /*8b10*/  MOV R0, UR4 ;  /* 0x0000000400007c02 */ /* 0x010fce0008000f00 */
.L_x_156:
[----:B-1----:R1:W2:Y:S02]  /*8b20*/  SYNCS.PHASECHK.TRANS64.TRYWAIT P0, [R0+URZ], R3 ;  /* 0x00000003000075a7 */ /* 0x0022a400080011ff */
[----:B--2---:R-:W-:Y:S05]  /*8b30*/  @!P0 NANOSLEEP.SYNCS 0x989680 ;  /* 0x009896800000895d */ /* 0x004fea0003900000 */
[----:B------:R-:W2:Y:S02]  /*8b40*/  @!P0 SYNCS.PHASECHK.TRANS64 P0, [R0+URZ], R3 ;  /* 0x00000003000085a7 */ /* 0x000ea400080010ff */
[----:B--2---:R-:W-:Y:S05]  /*8b50*/  @!P0 BRA `(.L_x_156) ;  /* 0xfffffffc00f08947 */ /* 0x004fea000383ffff */
[----:B------:R-:W-:Y:S05]  /*8b60*/  BRA `(.L_x_157) ;  /* 0xffffffa000dc7947 */ /* 0x000fea000383ffff */
.L_x_56:
[----:B----4-:R-:W-:-:S07]  /*8b70*/  MOV R0, UR4 ;  /* 0x0000000400007c02 */ /* 0x010fce0008000f00 */
.L_x_158:
[----:B-1----:R1:W2:Y:S02]  /*8b80*/  SYNCS.PHASECHK.TRANS64.TRYWAIT P0, [R0+URZ], R3 ;  /* 0x00000003000075a7 */ /* 0x0022a400080011ff */
[----:B--2---:R-:W-:Y:S05]  /*8b90*/  @!P0 NANOSLEEP.SYNCS 0x989680 ;  /* 0x009896800000895d */ /* 0x004fea0003900000 */
[----:B------:R-:W2:Y:S02]  /*8ba0*/  @!P0 SYNCS.PHASECHK.TRANS64 P0, [R0+URZ], R3 ;  /* 0x00000003000085a7 */ /* 0x000ea400080010ff */
[----:B--2---:R-:W-:Y:S05]  /*8bb0*/  @!P0 BRA `(.L_x_158) ;  /* 0xfffffffc00f08947 */ /* 0x004fea000383ffff */
[----:B------:R-:W-:Y:S05]  /*8bc0*/  BRA `(.L_x_159) ;  /* 0xffffffa000e87947 */ /* 0x000fea000383ffff */
.L_x_57:
[----:B----4-:R-:W-:-:S07]  /*8bd0*/  MOV R0, UR4 ;  /* 0x0000000400007c02 */ /* 0x010fce0008000f00 */
.L_x_160:
[----:B-1----:R1:W2:Y:S02]  /*8be0*/  SYNCS.PHASECHK.TRANS64.TRYWAIT P0, [R0+URZ], R3 ;  /* 0x00000003000075a7 */ /* 0x0022a400080011ff */
[----:B--2---:R-:W-:Y:S05]  /*8bf0*/  @!P0 NANOSLEEP.SYNCS 0x989680 ;  /* 0x009896800000895d */ /* 0x004fea0003900000 */
[----:B------:R-:W2:Y:S02]  /*8c00*/  @!P0 SYNCS.PHASECHK.TRANS64 P0, [R0+URZ], R3 ;  /* 0x00000003000085a7 */ /* 0x000ea400080010ff */
[----:B--2---:R-:W-:Y:S05]  /*8c10*/  @!P0 BRA `(.L_x_160) ;  /* 0xfffffffc00f08947 */ /* 0x004fea000383ffff */
[----:B------:R-:W-:Y:S05]  /*8c20*/  BRA `(.L_x_161) ;  /* 0xffffffa000f47947 */ /* 0x000fea000383ffff */
.L_x_58:
[----:B----4-:R-:W-:-:S07]  /*8c30*/  MOV R0, UR4 ;  /* 0x0000000400007c02 */ /* 0x010fce0008000f00 */
.L_x_162:
[----:B-1----:R1:W2:Y:S02]  /*8c40*/  SYNCS.PHASECHK.TRANS64.TRYWAIT P0, [R0+URZ], R3 ;  /* 0x00000003000075a7 */ /* 0x0022a400080011ff */
[----:B--2---:R-:W-:Y:S05]  /*8c50*/  @!P0 NANOSLEEP.SYNCS 0x989680 ;  /* 0x009896800000895d */ /* 0x004fea0003900000 */
[----:B------:R-:W2:Y:S02]  /*8c60*/  @!P0 SYNCS.PHASECHK.TRANS64 P0, [R0+URZ], R3 ;  /* 0x00000003000085a7 */ /* 0x000ea400080010ff */
[----:B--2---:R-:W-:Y:S05]  /*8c70*/  @!P0 BRA `(.L_x_162) ;  /* 0xfffffffc00f08947 */ /* 0x004fea000383ffff */
[----:B------:R-:W-:Y:S05]  /*8c80*/  BRA `(.L_x_163) ;  /* 0xffffffa400007947 */ /* 0x000fea000383ffff */
.L_x_59:
[----:B----4-:R-:W-:-:S07]  /*8c90*/  MOV R0, UR4 ;  /* 0x0000000400007c02 */ /* 0x010fce0008000f00 */
.L_x_164:
[----:B-1----:R1:W2:Y:S02]  /*8ca0*/  SYNCS.PHASECHK.TRANS64.TRYWAIT P0, [R0+URZ], R3 ;  /* 0x00000003000075a7 */ /* 0x0022a400080011ff */
[----:B--2---:R-:W-:Y:S05]  /*8cb0*/  @!P0 NANOSLEEP.SYNCS 0x989680 ;  /* 0x009896800000895d */ /* 0x004fea0003900000 */
[----:B------:R-:W2:Y:S02]  /*8cc0*/  @!P0 SYNCS.PHASECHK.TRANS64 P0, [R0+URZ], R3 ;  /* 0x00000003000085a7 */ /* 0x000ea400080010ff */
[----:B--2---:R-:W-:Y:S05]  /*8cd0*/  @!P0 BRA `(.L_x_164) ;  /* 0xfffffffc00f08947 */ /* 0x004fea000383ffff */
[----:B------:R-:W-:Y:S05]  /*8ce0*/  BRA `(.L_x_165) ;  /* 0xffffffa4000c7947 */ /* 0x000fea000383ffff */
.L_x_60:
[----:B----4-:R-:W-:-:S07]  /*8cf0*/  MOV R0, UR4 ;  /* 0x0000000400007c02 */ /* 0x010fce0008000f00 */
.L_x_166:
[----:B-1----:R1:W2:Y:S02]  /*8d00*/  SYNCS.PHASECHK.TRANS64.TRYWAIT P0, [R0+URZ], R3 ;  /* 0x00000003000075a7 */ /* 0x0022a400080011ff */
[----:B--2---:R-:W-:Y:S05]  /*8d10*/  @!P0 NANOSLEEP.SYNCS 0x989680 ;  /* 0x009896800000895d */ /* 0x004fea0003900000 */
[----:B------:R-:W2:Y:S02]  /*8d20*/  @!P0 SYNCS.PHASECHK.TRANS64 P0, [R0+URZ], R3 ;  /* 0x00000003000085a7 */ /* 0x000ea400080010ff */
[----:B--2---:R-:W-:Y:S05]  /*8d30*/  @!P0 BRA `(.L_x_166) ;  /* 0xfffffffc00f08947 */ /* 0x004fea000383ffff */
[----:B------:R-:W-:Y:S05]  /*8d40*/  BRA `(.L_x_167) ;  /* 0xffffffa400187947 */ /* 0x000fea000383ffff */
.L_x_61:
[----:B----4-:R-:W-:-:S07]  /*8d50*/  MOV R0, UR4 ;  /* 0x0000000400007c02 */ /* 0x010fce0008000f00 */
.L_x_168:
[----:B-1----:R1:W2:Y:S02]  /*8d60*/  SYNCS.PHASECHK.TRANS64.TRYWAIT P0, [R0+URZ], R3 ;  /* 0x00000003000075a7 */ /* 0x0022a400080011ff */
[----:B--2---:R-:W-:Y:S05]  /*8d70*/  @!P0 NANOSLEEP.SYNCS 0x989680 ;  /* 0x009896800000895d */ /* 0x004fea0003900000 */
[----:B------:R-:W2:Y:S02]  /*8d80*/  @!P0 SYNCS.PHASECHK.TRANS64 P0, [R0+URZ], R3 ;  /* 0x00000003000085a7 */ /* 0x000ea400080010ff */
[----:B--2---:R-:W-:Y:S05]  /*8d90*/  @!P0 BRA `(.L_x_168) ;  /* 0xfffffffc00f08947 */ /* 0x004fea000383ffff */
[----:B------:R-:W-:Y:S05]  /*8da0*/  BRA `(.L_x_169) ;  /* 0xffffffa400247947 */ /* 0x000fea000383ffff */
.L_x_64:
[----:B-1----:R1:W2:Y:S02]  /*8db0*/  SYNCS.PHASECHK.TRANS64.TRYWAIT P0, [R0+URZ+0x170], R4 ;  /* 0x00017004000075a7 */ /* 0x0022a400080011ff */
[----:B--2---:R-:W-:Y:S05]  /*8dc0*/  @!P0 NANOSLEEP.SYNCS 0x989680 ;  /* 0x009896800000895d */ /* 0x004fea0003900000 */
[----:B------:R-:W2:Y:S02]  /*8dd0*/  @!P0 SYNCS.PHASECHK.TRANS64 P0, [R0+URZ+0x170], R4 ;  /* 0x00017004000085a7 */ /* 0x000ea400080010ff */
[----:B--2---:R-:W-:Y:S05]  /*8de0*/  @!P0 BRA `(.L_x_64) ;  /* 0xfffffffc00f08947 */ /* 0x004fea000383ffff */
[----:B------:R-:W-:Y:S05]  /*8df0*/  BRA `(.L_x_170) ;  /* 0xffffffa400847947 */ /* 0x000fea000383ffff */
.L_x_65:
[----:B------:R-:W-:-:S07]  /*8e00*/  MOV R0, UR5 ;  /* 0x0000000500007c02 */ /* 0x000fce0008000f00 */
.L_x_171:
[----:B-1----:R1:W2:Y:S02]  /*8e10*/  SYNCS.PHASECHK.TRANS64.TRYWAIT P0, [R0+URZ+0x140], R5 ;  /* 0x00014005000075a7 */ /* 0x0022a400080011ff */
[----:B--2---:R-:W-:Y:S05]  /*8e20*/  @!P0 NANOSLEEP.SYNCS 0x989680 ;  /* 0x009896800000895d */ /* 0x004fea0003900000 */
[----:B------:R-:W2:Y:S02]  /*8e30*/  @!P0 SYNCS.PHASECHK.TRANS64 P0, [R0+URZ+0x140], R5 ;  /* 0x00014005000085a7 */ /* 0x000ea400080010ff */
[----:B--2---:R-:W-:Y:S05]  /*8e40*/  @!P0 BRA `(.L_x_171) ;  /* 0xfffffffc00f08947 */ /* 0x004fea000383ffff */
[----:B------:R-:W-:Y:S05]  /*8e50*/  BRA `(.L_x_172) ;  /* 0xffffffa400947947 */ /* 0x000fea000383ffff */
.L_x_66:
[----:B-1----:R1:W2:Y:S02]  /*8e60*/  SYNCS.PHASECHK.TRANS64.TRYWAIT P1, [R0+URZ+0x130], R4 ;  /* 0x00013004000075a7 */ /* 0x0022a400080211ff */
[----:B--2---:R-:W-:Y:S05]  /*8e70*/  @!P1 NANOSLEEP.SYNCS 0x989680 ;  /* 0x009896800000995d */ /* 0x004fea0003900000 */
[----:B------:R-:W2:Y:S02]  /*8e80*/  @!P1 SYNCS.PHASECHK.TRANS64 P1, [R0+URZ+0x130], R4 ;  /* 0x00013004000095a7 */ /* 0x000ea400080210ff */
[----:B--2---:R-:W-:Y:S05]  /*8e90*/  @!P1 BRA `(.L_x_66) ;  /* 0xfffffffc00f09947 */ /* 0x004fea000383ffff */
[----:B------:R-:W-:Y:S05]  /*8ea0*/  BRA `(.L_x_173) ;  /* 0xffffffa400c47947 */ /* 0x000fea000383ffff */
.L_x_69:
[----:B------:R-:W-:-:S07]  /*8eb0*/  MOV R0, UR5 ;  /* 0x0000000500007c02 */ /* 0x000fce0008000f00 */
.L_x_174:
[----:B-1----:R1:W2:Y:S02]  /*8ec0*/  SYNCS.PHASECHK.TRANS64.TRYWAIT P0, [R0+URZ+0x140], R2 ;  /* 0x00014002000075a7 */ /* 0x0022a400080011ff */
[----:B--2---:R-:W-:Y:S05]  /*8ed0*/  @!P0 NANOSLEEP.SYNCS 0x989680 ;  /* 0x009896800000895d */ /* 0x004fea0003900000 */
[----:B------:R-:W2:Y:S02]  /*8ee0*/  @!P0 SYNCS.PHASECHK.TRANS64 P0, [R0+URZ+0x140], R2 ;  /* 0x00014002000085a7 */ /* 0x000ea400080010ff */
[----:B--2---:R-:W-:Y:S05]  /*8ef0*/  @!P0 BRA `(.L_x_174) ;  /* 0xfffffffc00f08947 */ /* 0x004fea000383ffff */
[----:B------:R-:W-:Y:S05]  /*8f00*/  BRA `(.L_x_68) ;  /* 0xffffffa800187947 */ /* 0x000fea000383ffff */
.L_x_76:
[----:B--2---:R2:W4:Y:S02]  /*8f10*/  SYNCS.PHASECHK.TRANS64.TRYWAIT P0, [R2+URZ+0x130], R3 ;  /* 0x00013003020075a7 */ /* 0x00452400080011ff */
[----:B----4-:R-:W-:Y:S05]  /*8f20*/  @!P0 NANOSLEEP.SYNCS 0x989680 ;  /* 0x009896800000895d */ /* 0x010fea0003900000 */
[----:B------:R-:W4:Y:S02]  /*8f30*/  @!P0 SYNCS.PHASECHK.TRANS64 P0, [R2+URZ+0x130], R3 ;  /* 0x00013003020085a7 */ /* 0x000f2400080010ff */
[----:B----4-:R-:W-:Y:S05]  /*8f40*/  @!P0 BRA `(.L_x_76) ;  /* 0xfffffffc00f08947 */ /* 0x010fea000383ffff */
[----:B------:R-:W-:Y:S05]  /*8f50*/  BRA `(.L_x_175) ;  /* 0xffffffac00b47947 */ /* 0x000fea000383ffff */
.L_x_79:
[----:B------:R-:W-:-:S07]  /*8f60*/  MOV R3, UR12 ;  /* 0x0000000c00037c02 */ /* 0x000fce0008000f00 */
.L_x_176:
[----:B--2---:R2:W3:Y:S02]  /*8f70*/  SYNCS.PHASECHK.TRANS64.TRYWAIT P0, [R3+URZ+0x160], R2 ;  /* 0x00016002030075a7 */ /* 0x0044e400080011ff */
[----:B---3--:R-:W-:Y:S05]  /*8f80*/  @!P0 NANOSLEEP.SYNCS 0x989680 ;  /* 0x009896800000895d */ /* 0x008fea0003900000 */
[----:B------:R-:W3:Y:S02]  /*8f90*/  @!P0 SYNCS.PHASECHK.TRANS64 P0, [R3+URZ+0x160], R2 ;  /* 0x00016002030085a7 */ /* 0x000ee400080010ff */
[----:B---3--:R-:W-:Y:S05]  /*8fa0*/  @!P0 BRA `(.L_x_176) ;  /* 0xfffffffc00f08947 */ /* 0x008fea000383ffff */
[----:B------:R-:W-:Y:S05]  /*8fb0*/  BRA `(.L_x_177) ;  /* 0xffffffb400187947 */ /* 0x000fea000383ffff */
.L_x_82:
[----:B------:R-:W-:Y:S07]  /*8fc0*/  MOV R2, UR11 ;  /* 0x0000000b00027c02 */ /* 0x000fee0008000f00 */
.L_x_178:
[----:B--2---:R2:W3:Y:S02]  /*8fd0*/  SYNCS.PHASECHK.TRANS64.TRYWAIT P0, [R2+URZ], R3 ;  /* 0x00000003020075a7 */ /* 0x0044e400080011ff */
[----:B---3--:R-:W-:Y:S05]  /*8fe0*/  @!P0 NANOSLEEP.SYNCS 0x989680 ;  /* 0x009896800000895d */ /* 0x008fea0003900000 */
[----:B------:R-:W3:Y:S02]  /*8ff0*/  @!P0 SYNCS.PHASECHK.TRANS64 P0, [R2+URZ], R3 ;  /* 0x00000003020085a7 */ /* 0x000ee400080010ff */
[----:B---3--:R-:W-:Y:S05]  /*9000*/  @!P0 BRA `(.L_x_178) ;  /* 0xfffffffc00f08947 */ /* 0x008fea000383ffff */
[----:B------:R-:W-:Y:S05]  /*9010*/  BRA `(.L_x_81) ;  /* 0xffffffb400607947 */ /* 0x000fea000383ffff */
.L_x_85:
[----:B------:R-:W-:-:S07]  /*9020*/  MOV R0, UR5 ;  /* 0x0000000500007c02 */ /* 0x000fce0008000f00 */
.L_x_179:
[----:B-1----:R1:W3:Y:S02]  /*9030*/  SYNCS.PHASECHK.TRANS64.TRYWAIT P0, [R0+URZ], R2 ;  /* 0x00000002000075a7 */ /* 0x0022e400080011ff */
[----:B---3--:R-:W-:Y:S05]  /*9040*/  @!P0 NANOSLEEP.SYNCS 0x989680 ;  /* 0x009896800000895d */ /* 0x008fea0003900000 */
[----:B------:R-:W3:Y:S02]  /*9050*/  @!P0 SYNCS.PHASECHK.TRANS64 P0, [R0+URZ], R2 ;  /* 0x00000002000085a7 */ /* 0x000ee400080010ff */
[----:B---3--:R-:W-:Y:S05]  /*9060*/  @!P0 BRA `(.L_x_179) ;  /* 0xfffffffc00f08947 */ /* 0x008fea000383ffff */
[----:B------:R-:W-:Y:S05]  /*9070*/  BRA `(.L_x_180) ;  /* 0xffffffb800347947 */ /* 0x000fea000383ffff */
.L_x_86:
[----:B------:R-:W-:-:S07]  /*9080*/  MOV R0, UR6 ;  /* 0x0000000600007c02 */ /* 0x000fce0008000f00 */
.L_x_181:
[----:B-1----:R1:W3:Y:S02]  /*9090*/  SYNCS.PHASECHK.TRANS64.TRYWAIT P0, [R0+URZ], R2 ;  /* 0x00000002000075a7 */ /* 0x0022e400080011ff */
[----:B---3--:R-:W-:Y:S05]  /*90a0*/  @!P0 NANOSLEEP.SYNCS 0x989680 ;  /* 0x009896800000895d */ /* 0x008fea0003900000 */
[----:B------:R-:W3:Y:S02]  /*90b0*/  @!P0 SYNCS.PHASECHK.TRANS64 P0, [R0+URZ], R2 ;  /* 0x00000002000085a7 */ /* 0x000ee400080010ff */
[----:B---3--:R-:W-:Y:S05]  /*90c0*/  @!P0 BRA `(.L_x_181) ;  /* 0xfffffffc00f08947 */ /* 0x008fea000383ffff */
[----:B------:R-:W-:Y:S05]  /*90d0*/  BRA `(.L_x_182) ;  /* 0xffffffb800407947 */ /* 0x000fea000383ffff */
.L_x_91:
[----:B--2---:R2:W4:Y:S02]  /*90e0*/  SYNCS.PHASECHK.TRANS64.TRYWAIT P0, [R0+URZ+0x130], R2 ;  /* 0x00013002000075a7 */ /* 0x00452400080011ff */
[----:B----4-:R-:W-:Y:S05]  /*90f0*/  @!P0 NANOSLEEP.SYNCS 0x989680 ;  /* 0x009896800000895d */ /* 0x010fea0003900000 */
[----:B------:R-:W4:Y:S02]  /*9100*/  @!P0 SYNCS.PHASECHK.TRANS64 P0, [R0+URZ+0x130], R2 ;  /* 0x00013002000085a7 */ /* 0x000f2400080010ff */
[----:B----4-:R-:W-:Y:S05]  /*9110*/  @!P0 BRA `(.L_x_91) ;  /* 0xfffffffc00f08947 */ /* 0x010fea000383ffff */
[----:B------:R-:W-:Y:S05]  /*9120*/  BRA `(.L_x_183) ;  /* 0xffffffbc00287947 */ /* 0x000fea000383ffff */
.L_x_94:
[----:B------:R-:W-:Y:S07]  /*9130*/  MOV R0, UR4 ;  /* 0x0000000400007c02 */ /* 0x000fee0008000f00 */
.L_x_184:
[----:B--2---:R2:W3:Y:S02]  /*9140*/  SYNCS.PHASECHK.TRANS64.TRYWAIT P0, [R0+URZ+0x128], R2 ;  /* 0x00012802000075a7 */ /* 0x0044e400080011ff */
[----:B---3--:R-:W-:Y:S05]  /*9150*/  @!P0 NANOSLEEP.SYNCS 0x989680 ;  /* 0x009896800000895d */ /* 0x008fea0003900000 */
[----:B------:R-:W3:Y:S02]  /*9160*/  @!P0 SYNCS.PHASECHK.TRANS64 P0, [R0+URZ+0x128], R2 ;  /* 0x00012802000085a7 */ /* 0x000ee400080010ff */
[----:B---3--:R-:W-:Y:S05]  /*9170*/  @!P0 BRA `(.L_x_184) ;  /* 0xfffffffc00f08947 */ /* 0x008fea000383ffff */
[----:B------:R-:W-:Y:S05]  /*9180*/  BRA `(.L_x_93) ;  /* 0xffffffc000087947 */ /* 0x000fea000383ffff */
.L_x_97:
[----:B------:R-:W-:Y:S07]  /*9190*/  MOV R0, UR7 ;  /* 0x0000000700007c02 */ /* 0x000fee0008000f00 */
.L_x_185:
[----:B-1----:R1:W2:Y:S02]  /*91a0*/  SYNCS.PHASECHK.TRANS64.TRYWAIT P0, [R0+URZ+0x108], R9 ;  /* 0x00010809000075a7 */ /* 0x0022a400080011ff */
[----:B--2---:R-:W-:Y:S05]  /*91b0*/  @!P0 NANOSLEEP.SYNCS 0x989680 ;  /* 0x009896800000895d */ /* 0x004fea0003900000 */
[----:B------:R-:W2:Y:S02]  /*91c0*/  @!P0 SYNCS.PHASECHK.TRANS64 P0, [R0+URZ+0x108], R9 ;  /* 0x00010809000085a7 */ /* 0x000ea400080010ff */
[----:B--2---:R-:W-:Y:S05]  /*91d0*/  @!P0 BRA `(.L_x_185) ;  /* 0xfffffffc00f08947 */ /* 0x004fea000383ffff */
[----:B------:R-:W-:Y:S05]  /*91e0*/  BRA `(.L_x_186) ;  /* 0xffffffc000807947 */ /* 0x000fea000383ffff */
.L_x_98:
[----:B------:R-:W-:Y:S07]  /*91f0*/  MOV R0, UR5 ;  /* 0x0000000500007c02 */ /* 0x000fee0008000f00 */
.L_x_187:
[----:B-1----:R1:W2:Y:S02]  /*9200*/  SYNCS.PHASECHK.TRANS64.TRYWAIT P0, [R0+URZ+0x108], R24 ;  /* 0x00010818000075a7 */ /* 0x0022a400080011ff */
[----:B--2---:R-:W-:Y:S05]  /*9210*/  @!P0 NANOSLEEP.SYNCS 0x989680 ;  /* 0x009896800000895d */ /* 0x004fea0003900000 */
[----:B------:R-:W2:Y:S02]  /*9220*/  @!P0 SYNCS.PHASECHK.TRANS64 P0, [R0+URZ+0x108], R24 ;  /* 0x00010818000085a7 */ /* 0x000ea400080010ff */
[----:B--2---:R-:W-:Y:S05]  /*9230*/  @!P0 BRA `(.L_x_187) ;  /* 0xfffffffc00f08947 */ /* 0x004fea000383ffff */
[----:B------:R-:W-:Y:S05]  /*9240*/  BRA `(.L_x_188) ;  /* 0xffffffc400207947 */ /* 0x000fea000383ffff */
.L_x_100:
[----:B------:R-:W-:-:S07]  /*9250*/  MOV R0, UR5 ;  /* 0x0000000500007c02 */ /* 0x000fce0008000f00 */
.L_x_189:
[----:B-1----:R1:W3:Y:S02]  /*9260*/  SYNCS.PHASECHK.TRANS64.TRYWAIT P0, [R0+URZ], R2 ;  /* 0x00000002000075a7 */ /* 0x0022e400080011ff */
[----:B---3--:R-:W-:Y:S05]  /*9270*/  @!P0 NANOSLEEP.SYNCS 0x989680 ;  /* 0x009896800000895d */ /* 0x008fea0003900000 */
[----:B------:R-:W3:Y:S02]  /*9280*/  @!P0 SYNCS.PHASECHK.TRANS64 P0, [R0+URZ], R2 ;  /* 0x00000002000085a7 */ /* 0x000ee400080010ff */
[----:B---3--:R-:W-:Y:S05]  /*9290*/  @!P0 BRA `(.L_x_189) ;  /* 0xfffffffc00f08947 */ /* 0x008fea000383ffff */
[----:B------:R-:W-:Y:S05]  /*92a0*/  BRA `(.L_x_190) ;  /* 0xffffffc400ac7947 */ /* 0x000fea000383ffff */
.L_x_101:
[----:B------:R-:W-:-:S07]  /*92b0*/  MOV R0, UR5 ;  /* 0x0000000500007c02 */ /* 0x000fce0008000f00 */
.L_x_191:
[----:B-1----:R1:W3:Y:S02]  /*92c0*/  SYNCS.PHASECHK.TRANS64.TRYWAIT P0, [R0+URZ], R2 ;  /* 0x00000002000075a7 */ /* 0x0022e400080011ff */
[----:B---3--:R-:W-:Y:S05]  /*92d0*/  @!P0 NANOSLEEP.SYNCS 0x989680 ;  /* 0x009896800000895d */ /* 0x008fea0003900000 */
[----:B------:R-:W3:Y:S02]  /*92e0*/  @!P0 SYNCS.PHASECHK.TRANS64 P0, [R0+URZ], R2 ;  /* 0x00000002000085a7 */ /* 0x000ee400080010ff */
[----:B---3--:R-:W-:Y:S05]  /*92f0*/  @!P0 BRA `(.L_x_191) ;  /* 0xfffffffc00f08947 */ /* 0x008fea000383ffff */
[----:B------:R-:W-:Y:S05]  /*9300*/  BRA `(.L_x_192) ;  /* 0xffffffc400b87947 */ /* 0x000fea000383ffff */
.L_x_103:
[----:B--2---:R2:W4:Y:S02]  /*9310*/  SYNCS.PHASECHK.TRANS64.TRYWAIT P0, [R0+URZ+0x130], R2 ;  /* 0x00013002000075a7 */ /* 0x00452400080011ff */
[----:B----4-:R-:W-:Y:S05]  /*9320*/  @!P0 NANOSLEEP.SYNCS 0x989680 ;  /* 0x009896800000895d */ /* 0x010fea0003900000 */
[----:B------:R-:W4:Y:S02]  /*9330*/  @!P0 SYNCS.PHASECHK.TRANS64 P0, [R0+URZ+0x130], R2 ;  /* 0x00013002000085a7 */ /* 0x000f2400080010ff */
[----:B----4-:R-:W-:Y:S05]  /*9340*/  @!P0 BRA `(.L_x_103) ;  /* 0xfffffffc00f08947 */ /* 0x010fea000383ffff */
[----:B------:R-:W-:Y:S05]  /*9350*/  BRA `(.L_x_193) ;  /* 0xffffffc8009c7947 */ /* 0x000fea000383ffff */
.L_x_113:
[----:B-1----:R1:W3:Y:S02]  /*9360*/  SYNCS.PHASECHK.TRANS64.TRYWAIT P1, [R0+URZ+0xf0], R3 ;  /* 0x0000f003000075a7 */ /* 0x0022e400080211ff */
[----:B---3--:R-:W-:Y:S05]  /*9370*/  @!P1 NANOSLEEP.SYNCS 0x989680 ;  /* 0x009896800000995d */ /* 0x008fea0003900000 */
[----:B------:R-:W3:Y:S02]  /*9380*/  @!P1 SYNCS.PHASECHK.TRANS64 P1, [R0+URZ+0xf0], R3 ;  /* 0x0000f003000095a7 */ /* 0x000ee400080210ff */
[----:B---3--:R-:W-:Y:S05]  /*9390*/  @!P1 BRA `(.L_x_113) ;  /* 0xfffffffc00f09947 */ /* 0x008fea000383ffff */
[----:B------:R-:W-:Y:S05]  /*93a0*/  BRA `(.L_x_112) ;  /* 0xffffffd400c87947 */ /* 0x000fea000383ffff */
.L_x_115:
[----:B-1----:R1:W4:Y:S02]  /*93b0*/  SYNCS.PHASECHK.TRANS64.TRYWAIT P0, [R73+URZ+0x150], R2 ;  /* 0x00015002490075a7 */ /* 0x00232400080011ff */
[----:B----4-:R-:W-:Y:S05]  /*93c0*/  @!P0 NANOSLEEP.SYNCS 0x989680 ;  /* 0x009896800000895d */ /* 0x010fea0003900000 */
[----:B------:R-:W4:Y:S02]  /*93d0*/  @!P0 SYNCS.PHASECHK.TRANS64 P0, [R73+URZ+0x150], R2 ;  /* 0x00015002490085a7 */ /* 0x000f2400080010ff */
[----:B----4-:R-:W-:Y:S05]  /*93e0*/  @!P0 BRA `(.L_x_115) ;  /* 0xfffffffc00f08947 */ /* 0x010fea000383ffff */
[----:B------:R-:W-:Y:S05]  /*93f0*/  BRA `(.L_x_114) ;  /* 0xffffffd800007947 */ /* 0x000fea000383ffff */
.L_x_126:
[----:B--2---:R2:W4:Y:S02]  /*9400*/  SYNCS.PHASECHK.TRANS64.TRYWAIT P0, [R2+URZ+0xf0], R107 ;  /* 0x0000f06b020075a7 */ /* 0x00452400080011ff */
[----:B----4-:R-:W-:Y:S05]  /*9410*/  @!P0 NANOSLEEP.SYNCS 0x989680 ;  /* 0x009896800000895d */ /* 0x010fea0003900000 */
[----:B------:R-:W4:Y:S02]  /*9420*/  @!P0 SYNCS.PHASECHK.TRANS64 P0, [R2+URZ+0xf0], R107 ;  /* 0x0000f06b020085a7 */ /* 0x000f2400080010ff */
[----:B----4-:R-:W-:Y:S05]  /*9430*/  @!P0 BRA `(.L_x_126) ;  /* 0xfffffffc00f08947 */ /* 0x010fea000383ffff */
[----:B------:R-:W-:Y:S05]  /*9440*/  BRA `(.L_x_125) ;  /* 0xffffffe000e87947 */ /* 0x000fea000383ffff */
        .weak           $__internal_0_$__cuda_sm10x_tcgen05_guardrail_trap_col_being_dealloced_not_returned_by_alloc
        .type           $__internal_0_$__cuda_sm10x_tcgen05_guardrail_trap_col_being_dealloced_not_returned_by_alloc,@function
        .size           $__internal_0_$__cuda_sm10x_tcgen05_guardrail_trap_col_being_dealloced_not_returned_by_alloc,($__internal_1_$__cuda_sm10x_tcgen05_guardrail_trap_phase_invalid_during_alloc - $__internal_0_$__cuda_sm10x_tcgen05_guardrail_trap_col_being_dealloced_not_returned_by_alloc)
$__internal_0_$__cuda_sm10x_tcgen05_guardrail_trap_col_being_dealloced_not_returned_by_alloc:
[----:B------:R-:W-:Y:S05]  /*9450*/  BPT.TRAP 0x1 ;  /* 0x000000040000795c */ /* 0x000fea0000300000 */
[----:B------:R-:W-:-:S04]  /*9460*/  HFMA2 R3, -RZ, RZ, 0, 0 ;  /* 0x00000000ff037431 */ /* 0x000fc800000001ff */
[----:B------:R-:W-:Y:S05]  /*9470*/  RET.REL.NODEC R2 `(_ZN7cutlass13device_kernelINS_4gemm6kernel13GemmUniversalIN4cute5tupleIJiiiiEEENS1_10collective13CollectiveMmaINS1_46MainloopSm100TmaUmmaWarpSpecializedBlockScaledILi15ELi2ELi2ENS5_IJNS4_1CILi1EEENSA_ILi4EEESB_EEEEENS5_IJNSA_ILi128EEENSA_ILi64EEESF_EEENS5_IJNS_12float_e2m1_tENS_13float_ue8m0_tEEEENS5_IJNS5_IJlSB_lEEENS4_6LayoutINS5_IJNS5_IJNS5_IJNSA_ILi32EEESC_EEEiEEESP_NS5_IJSB_iEEEEEENS5_IJNS5_IJNS5_IJNSA_ILi16EEESC_EEEiEEENS5_IJNS5_IJNSA_ILi0EEESB_EEENSA_ILi512EEEEEENS5_IJSV_iEEEEEEEEEEESK_S12_NS4_8TiledMMAINS4_8MMA_AtomIJNS4_17SM100_MMA_MXF4_SSISI_SI_fSJ_Li128ELi64ELi32ELNS4_4UMMA5MajorE0ELS17_0ELNS16_7ScaleInE0ELS18_0EEEEEENSM_INS5_IJSB_SB_SB_EEENS5_IJSV_SV_SV_EEEEENS5_IJNS4_10UnderscoreES1E_S1E_EEEEENS5_IJNS4_23SM90_TMA_LOAD_MULTICASTES1H_EEENS5_IJNS4_14ComposedLayoutINS4_7SwizzleILi2ELi4ELi3EEENS4_18smem_ptr_flag_bitsILi4EEENSM_INS5_IJNSA_ILi8EEESF_EEENS5_IJSF_SB_EEEEEEENSM_INS5_IJNS5_IJNS5_IJSO_SB_EEENS5_IJSN_NSA_ILi2EEEEEEEEESB_NS5_IJS1U_SB_EEEEEENS5_IJNS5_IJNS5_IJST_SX_EEESW_EEESV_NS5_IJS1U_SX_EEEEEEEEEEEvNS4_8identityENS5_IJNS4_13SM90_TMA_LOADES26_EEES24_vS25_EENS_8epilogue10collective18CollectiveEpilogueINS29_23Sm100TmaWarpSpecializedILi3ELi2ELi32ELb1ELb0EEEJSH_NS5_IJNSM_ISF_SB_EENSM_ISN_SB_EEEEENS_10bfloat16_tESL_S2H_SL_NS29_6fusion15FusionCallbacksIS2D_NS2I_17LinearCombinationIS2H_fS2H_fLNS_15FloatRoundStyleE2EEESH_S2G_JEEENS4_5SM1004TMEM4LOAD26SM100_TMEM_LOAD_32dp32b32xES26_NS1J_IS1L_NS1M_ILi16EEENSM_INS5_IJS1O_SN_EEENS5_IJSN_SB_EEEEEEENS4_39AutoVectorizingCopyWithAssumedAlignmentILi128EEENS4_14SM90_TMA_STOREES2W_S2Y_S2Y_EEEvvEEEEvNT_6ParamsE) ;  /* 0xffffff6802e07950 */ /* 0x000fea0003c3ffff */
        .weak           $__internal_1_$__cuda_sm10x_tcgen05_guardrail_trap_phase_invalid_during_alloc
        .type           $__internal_1_$__cuda_sm10x_tcgen05_guardrail_trap_phase_invalid_during_alloc,@function
        .size           $__internal_1_$__cuda_sm10x_tcgen05_guardrail_trap_phase_invalid_during_alloc,($__internal_2_$__cuda_sm10x_tcgen05_guardrail_trap_unallocated_columns_being_dealloced - $__internal_1_$__cuda_sm10x_tcgen05_guardrail_trap_phase_invalid_during_alloc)
$__internal_1_$__cuda_sm10x_tcgen05_guardrail_trap_phase_invalid_during_alloc:
[----:B------:R-:W-:Y:S05]  /*9480*/  BPT.TRAP 0x1 ;  /* 0x000000040000795c */ /* 0x000fea0000300000 */
[----:B------:R-:W-:-:S04]  /*9490*/  MOV R3, 0x0 ;  /* 0x0000000000037802 */ /* 0x000fc80000000f00 */
[----:B------:R-:W-:Y:S05]  /*94a0*/  RET.REL.NODEC R2 `(_ZN7cutlass13device_kernelINS_4gemm6kernel13GemmUniversalIN4cute5tupleIJiiiiEEENS1_10collective13CollectiveMmaINS1_46MainloopSm100TmaUmmaWarpSpecializedBlockScaledILi15ELi2ELi2ENS5_IJNS4_1CILi1EEENSA_ILi4EEESB_EEEEENS5_IJNSA_ILi128EEENSA_ILi64EEESF_EEENS5_IJNS_12float_e2m1_tENS_13float_ue8m0_tEEEENS5_IJNS5_IJlSB_lEEENS4_6LayoutINS5_IJNS5_IJNS5_IJNSA_ILi32EEESC_EEEiEEESP_NS5_IJSB_iEEEEEENS5_IJNS5_IJNS5_IJNSA_ILi16EEESC_EEEiEEENS5_IJNS5_IJNSA_ILi0EEESB_EEENSA_ILi512EEEEEENS5_IJSV_iEEEEEEEEEEESK_S12_NS4_8TiledMMAINS4_8MMA_AtomIJNS4_17SM100_MMA_MXF4_SSISI_SI_fSJ_Li128ELi64ELi32ELNS4_4UMMA5MajorE0ELS17_0ELNS16_7ScaleInE0ELS18_0EEEEEENSM_INS5_IJSB_SB_SB_EEENS5_IJSV_SV_SV_EEEEENS5_IJNS4_10UnderscoreES1E_S1E_EEEEENS5_IJNS4_23SM90_TMA_LOAD_MULTICASTES1H_EEENS5_IJNS4_14ComposedLayoutINS4_7SwizzleILi2ELi4ELi3EEENS4_18smem_ptr_flag_bitsILi4EEENSM_INS5_IJNSA_ILi8EEESF_EEENS5_IJSF_SB_EEEEEEENSM_INS5_IJNS5_IJNS5_IJSO_SB_EEENS5_IJSN_NSA_ILi2EEEEEEEEESB_NS5_IJS1U_SB_EEEEEENS5_IJNS5_IJNS5_IJST_SX_EEESW_EEESV_NS5_IJS1U_SX_EEEEEEEEEEEvNS4_8identityENS5_IJNS4_13SM90_TMA_LOADES26_EEES24_vS25_EENS_8epilogue10collective18CollectiveEpilogueINS29_23Sm100TmaWarpSpecializedILi3ELi2ELi32ELb1ELb0EEEJSH_NS5_IJNSM_ISF_SB_EENSM_ISN_SB_EEEEENS_10bfloat16_tESL_S2H_SL_NS29_6fusion15FusionCallbacksIS2D_NS2I_17LinearCombinationIS2H_fS2H_fLNS_15FloatRoundStyleE2EEESH_S2G_JEEENS4_5SM1004TMEM4LOAD26SM100_TMEM_LOAD_32dp32b32xES26_NS1J_IS1L_NS1M_ILi16EEENSM_INS5_IJS1O_SN_EEENS5_IJSN_SB_EEEEEEENS4_39AutoVectorizingCopyWithAssumedAlignmentILi128EEENS4_14SM90_TMA_STOREES2W_S2Y_S2Y_EEEvvEEEEvNT_6ParamsE) ;  /* 0xffffff6802d47950 */ /* 0x000fea0003c3ffff */
        .weak           $__internal_2_$__cuda_sm10x_tcgen05_guardrail_trap_unallocated_columns_being_dealloced
        .type           $__internal_2_$__cuda_sm10x_tcgen05_guardrail_trap_unallocated_columns_being_dealloced,@function
        .size           $__internal_2_$__cuda_sm10x_tcgen05_guardrail_trap_unallocated_columns_being_dealloced,(.L_x_195 - $__internal_2_$__cuda_sm10x_tcgen05_guardrail_trap_unallocated_columns_being_dealloced)
$__internal_2_$__cuda_sm10x_tcgen05_guardrail_trap_unallocated_columns_being_dealloced:
[----:B------:R-:W-:Y:S05]  /*94b0*/  BPT.TRAP 0x1 ;  /* 0x000000040000795c */ /* 0x000fea0000300000 */
[----:B------:R-:W-:-:S04]  /*94c0*/  HFMA2 R3, -RZ, RZ, 0, 0 ;  /* 0x00000000ff037431 */ /* 0x000fc800000001ff */
[----:B------:R-:W-:Y:S05]  /*94d0*/  RET.REL.NODEC R2 `(_ZN7cutlass13device_kernelINS_4gemm6kernel13GemmUniversalIN4cute5tupleIJiiiiEEENS1_10collective13CollectiveMmaINS1_46MainloopSm100TmaUmmaWarpSpecializedBlockScaledILi15ELi2ELi2ENS5_IJNS4_1CILi1EEENSA_ILi4EEESB_EEEEENS5_IJNSA_ILi128EEENSA_ILi64EEESF_EEENS5_IJNS_12float_e2m1_tENS_13float_ue8m0_tEEEENS5_IJNS5_IJlSB_lEEENS4_6LayoutINS5_IJNS5_IJNS5_IJNSA_ILi32EEESC_EEEiEEESP_NS5_IJSB_iEEEEEENS5_IJNS5_IJNS5_IJNSA_ILi16EEESC_EEEiEEENS5_IJNS5_IJNSA_ILi0EEESB_EEENSA_ILi512EEEEEENS5_IJSV_iEEEEEEEEEEESK_S12_NS4_8TiledMMAINS4_8MMA_AtomIJNS4_17SM100_MMA_MXF4_SSISI_SI_fSJ_Li128ELi64ELi32ELNS4_4UMMA5MajorE0ELS17_0ELNS16_7ScaleInE0ELS18_0EEEEEENSM_INS5_IJSB_SB_SB_EEENS5_IJSV_SV_SV_EEEEENS5_IJNS4_10UnderscoreES1E_S1E_EEEEENS5_IJNS4_23SM90_TMA_LOAD_MULTICASTES1H_EEENS5_IJNS4_14ComposedLayoutINS4_7SwizzleILi2ELi4ELi3EEENS4_18smem_ptr_flag_bitsILi4EEENSM_INS5_IJNSA_ILi8EEESF_EEENS5_IJSF_SB_EEEEEEENSM_INS5_IJNS5_IJNS5_IJSO_SB_EEENS5_IJSN_NSA_ILi2EEEEEEEEESB_NS5_IJS1U_SB_EEEEEENS5_IJNS5_IJNS5_IJST_SX_EEESW_EEESV_NS5_IJS1U_SX_EEEEEEEEEEEvNS4_8identityENS5_IJNS4_13SM90_TMA_LOADES26_EEES24_vS25_EENS_8epilogue10collective18CollectiveEpilogueINS29_23Sm100TmaWarpSpecializedILi3ELi2ELi32ELb1ELb0EEEJSH_NS5_IJNSM_ISF_SB_EENSM_ISN_SB_EEEEENS_10bfloat16_tESL_S2H_SL_NS29_6fusion15FusionCallbacksIS2D_NS2I_17LinearCombinationIS2H_fS2H_fLNS_15FloatRoundStyleE2EEESH_S2G_JEEENS4_5SM1004TMEM4LOAD26SM100_TMEM_LOAD_32dp32b32xES26_NS1J_IS1L_NS1M_ILi16EEENSM_INS5_IJS1O_SN_EEENS5_IJSN_SB_EEEEEEENS4_39AutoVectorizingCopyWithAssumedAlignmentILi128EEENS4_14SM90_TMA_STOREES2W_S2Y_S2Y_EEEvvEEEEvNT_6ParamsE) ;  /* 0xffffff6802c87950 */ /* 0x000fea0003c3ffff */
.L_x_194:
[----:B------:R-:W-:-:S00]  /*94e0*/  BRA `(.L_x_194) ;  /* 0xfffffffc00fc7947 */ /* 0x000fc0000383ffff */
[----:B------:R-:W-:-:S00]  /*94f0*/  NOP ;  /* 0x0000000000007918 */ /* 0x000fc00000000000 */
        /* <DEDUP_REMOVED lines=8> */
.L_x_195:


//--------------------- .nv.global.init           --------------------------
	.section	.nv.global.init,"aw",@progbits
.nv.global.init:
	.type		$str$29,@object
	.size		$str$29,($str$30 - $str$29)
$str$29:
        /*0000*/ 	.byte	0x28, 0x61, 0x64, 0x64, 0x72, 0x65, 0x73, 0x73, 0x20, 0x26, 0x20, 0x6d, 0x61, 0x73, 0x6b, 0x29
        /*0010*/ 	.byte	0x20, 0x3d, 0x3d, 0x20, 0x30, 0x00
	.type		$str$30,@object
	.size		$str$30,($str$26 - $str$30)
$str$30:
        /*0016*/ 	.byte	0x2f, 0x74, 0x6d, 0x70, 0x2f, 0x63, 0x75, 0x74, 0x6c, 0x61, 0x73, 0x73, 0x5f, 0x73, 0x77, 0x65
        /*0026*/ 	.byte	0x65, 0x70, 0x5f, 0x73, 0x72, 0x63, 0x2f, 0x69, 0x6e, 0x63, 0x6c, 0x75, 0x64, 0x65, 0x2f, 0x63
        /*0036*/ 	.byte	0x75, 0x74, 0x65, 0x2f, 0x70, 0x6f, 0x69, 0x6e, 0x74, 0x65, 0x72, 0x5f, 0x66, 0x6c, 0x61, 0x67
        /*0046*/ 	.byte	0x67, 0x65, 0x64, 0x2e, 0x68, 0x70, 0x70, 0x00
	.type		$str$26,@object
	.size		$str$26,($str$25 - $str$26)
$str$26:
        /*004e*/ 	.byte	0x2f, 0x74, 0x6d, 0x70, 0x2f, 0x63, 0x75, 0x74, 0x6c, 0x61, 0x73, 0x73, 0x5f, 0x73, 0x77, 0x65
        /*005e*/ 	.byte	0x65, 0x70, 0x5f, 0x73, 0x72, 0x63, 0x2f, 0x69, 0x6e, 0x63, 0x6c, 0x75, 0x64, 0x65, 0x2f, 0x63
        /*006e*/ 	.byte	0x75, 0x74, 0x65, 0x2f, 0x61, 0x74, 0x6f, 0x6d, 0x2f, 0x63, 0x6f, 0x70, 0x79, 0x5f, 0x74, 0x72
        /*007e*/ 	.byte	0x61, 0x69, 0x74, 0x73, 0x5f, 0x73, 0x6d, 0x31, 0x30, 0x30, 0x2e, 0x68, 0x70, 0x70, 0x00
	.type		$str$25,@object
	.size		$str$25,(__unnamed_1 - $str$25)
$str$25:
        /*008d*/ 	.byte	0x28, 0x28, 0x75, 0x69, 0x6e, 0x74, 0x33, 0x32, 0x5f, 0x74, 0x28, 0x74, 0x68, 0x72, 0x65, 0x61
        /*009d*/ 	.byte	0x64, 0x49, 0x64, 0x78, 0x2e, 0x78, 0x29, 0x20, 0x2f, 0x20, 0x33, 0x32, 0x29, 0x20, 0x25, 0x20
        /*00ad*/ 	.byte	0x34, 0x29, 0x20, 0x3d, 0x3d, 0x20, 0x28, 0x28, 0x28, 0x74, 0x6d, 0x65, 0x6d, 0x5f, 0x61, 0x64
        /*00bd*/ 	.byte	0x64, 0x72, 0x20, 0x3e, 0x3e, 0x20, 0x31, 0x36, 0x29, 0x20, 0x2f, 0x20, 0x33, 0x32, 0x29, 0x20
        /*00cd*/ 	.byte	0x25, 0x20, 0x34, 0x29, 0x00
	.type		__unnamed_1,@object
	.size		__unnamed_1,(__unnamed_2 - __unnamed_1)
__unnamed_1:
        /*00d2*/ 	.byte	0x61, 0x75, 0x74, 0x6f, 0x20, 0x63, 0x75, 0x74, 0x65, 0x3a, 0x3a, 0x61, 0x73, 0x5f, 0x70, 0x6f
        /* <DEDUP_REMOVED lines=24> */
        /*0262*/ 	.byte	0x34, 0x30, 0x39, 0x36, 0x3e, 0x3e, 0x3e, 0x3e, 0x5d, 0x00
	.type		__unnamed_2,@object
	.size		__unnamed_2,(.L_2 - __unnamed_2)
__unnamed_2:
        /* <DEDUP_REMOVED lines=42> */
        /*050c*/ 	.byte	0x3e, 0x3e, 0x5d, 0x00
.L_2:


//--------------------- .nv.shared._ZN7cutlass13device_kernelINS_4gemm6kernel13GemmUniversalIN4cute5tupleIJiiiiEEENS1_10collective13CollectiveMmaINS1_46MainloopSm100TmaUmmaWarpSpecializedBlockScaledILi15ELi2ELi2ENS5_IJNS4_1CILi1EEENSA_ILi4EEESB_EEEEENS5_IJNSA_ILi128EEENSA_ILi64EEESF_EEENS5_IJNS_12float_e2m1_tENS_13float_ue8m0_tEEEENS5_IJNS5_IJlSB_lEEENS4_6LayoutINS5_IJNS5_IJNS5_IJNSA_ILi32EEESC_EEEiEEESP_NS5_IJSB_iEEEEEENS5_IJNS5_IJNS5_IJNSA_ILi16EEESC_EEEiEEENS5_IJNS5_IJNSA_ILi0EEESB_EEENSA_ILi512EEEEEENS5_IJSV_iEEEEEEEEEEESK_S12_NS4_8TiledMMAINS4_8MMA_AtomIJNS4_17SM100_MMA_MXF4_SSISI_SI_fSJ_Li128ELi64ELi32ELNS4_4UMMA5MajorE0ELS17_0ELNS16_7ScaleInE0ELS18_0EEEEEENSM_INS5_IJSB_SB_SB_EEENS5_IJSV_SV_SV_EEEEENS5_IJNS4_10UnderscoreES1E_S1E_EEEEENS5_IJNS4_23SM90_TMA_LOAD_MULTICASTES1H_EEENS5_IJNS4_14ComposedLayoutINS4_7SwizzleILi2ELi4ELi3EEENS4_18smem_ptr_flag_bitsILi4EEENSM_INS5_IJNSA_ILi8EEESF_EEENS5_IJSF_SB_EEEEEEENSM_INS5_IJNS5_IJNS5_IJSO_SB_EEENS5_IJSN_NSA_ILi2EEEEEEEEESB_NS5_IJS1U_SB_EEEEEENS5_IJNS5_IJNS5_IJST_SX_EEESW_EEESV_NS5_IJS1U_SX_EEEEEEEEEEEvNS4_8identityENS5_IJNS4_13SM90_TMA_LOADES26_EEES24_vS25_EENS_8epilogue10collective18CollectiveEpilogueINS29_23Sm100TmaWarpSpecializedILi3ELi2ELi32ELb1ELb0EEEJSH_NS5_IJNSM_ISF_SB_EENSM_ISN_SB_EEEEENS_10bfloat16_tESL_S2H_SL_NS29_6fusion15FusionCallbacksIS2D_NS2I_17LinearCombinationIS2H_fS2H_fLNS_15FloatRoundStyleE2EEESH_S2G_JEEENS4_5SM1004TMEM4LOAD26SM100_TMEM_LOAD_32dp32b32xES26_NS1J_IS1L_NS1M_ILi16EEENSM_INS5_IJS1O_SN_EEENS5_IJSN_SB_EEEEEEENS4_39AutoVectorizingCopyWithAssumedAlignmentILi128EEENS4_14SM90_TMA_STOREES2W_S2Y_S2Y_EEEvvEEEEvNT_6ParamsE --------------------------
	.section	.nv.shared._ZN7cutlass13device_kernelINS_4gemm6kernel13GemmUniversalIN4cute5tupleIJiiiiEEENS1_10collective13CollectiveMmaINS1_46MainloopSm100TmaUmmaWarpSpecializedBlockScaledILi15ELi2ELi2ENS5_IJNS4_1CILi1EEENSA_ILi4EEESB_EEEEENS5_IJNSA_ILi128EEENSA_ILi64EEESF_EEENS5_IJNS_12float_e2m1_tENS_13float_ue8m0_tEEEENS5_IJNS5_IJlSB_lEEENS4_6LayoutINS5_IJNS5_IJNS5_IJNSA_ILi32EEESC_EEEiEEESP_NS5_IJSB_iEEEEEENS5_IJNS5_IJNS5_IJNSA_ILi16EEESC_EEEiEEENS5_IJNS5_IJNSA_ILi0EEESB_EEENSA_ILi512EEEEEENS5_IJSV_iEEEEEEEEEEESK_S12_NS4_8TiledMMAINS4_8MMA_AtomIJNS4_17SM100_MMA_MXF4_SSISI_SI_fSJ_Li128ELi64ELi32ELNS4_4UMMA5MajorE0ELS17_0ELNS16_7ScaleInE0ELS18_0EEEEEENSM_INS5_IJSB_SB_SB_EEENS5_IJSV_SV_SV_EEEEENS5_IJNS4_10UnderscoreES1E_S1E_EEEEENS5_IJNS4_23SM90_TMA_LOAD_MULTICASTES1H_EEENS5_IJNS4_14ComposedLayoutINS4_7SwizzleILi2ELi4ELi3EEENS4_18smem_ptr_flag_bitsILi4EEENSM_INS5_IJNSA_ILi8EEESF_EEENS5_IJSF_SB_EEEEEEENSM_INS5_IJNS5_IJNS5_IJSO_SB_EEENS5_IJSN_NSA_ILi2EEEEEEEEESB_NS5_IJS1U_SB_EEEEEENS5_IJNS5_IJNS5_IJST_SX_EEESW_EEESV_NS5_IJS1U_SX_EEEEEEEEEEEvNS4_8identityENS5_IJNS4_13SM90_TMA_LOADES26_EEES24_vS25_EENS_8epilogue10collective18CollectiveEpilogueINS29_23Sm100TmaWarpSpecializedILi3ELi2ELi32ELb1ELb0EEEJSH_NS5_IJNSM_ISF_SB_EENSM_ISN_SB_EEEEENS_10bfloat16_tESL_S2H_SL_NS29_6fusion15FusionCallbacksIS2D_NS2I_17LinearCombinationIS2H_fS2H_fLNS_15FloatRoundStyleE2EEESH_S2G_JEEENS4_5SM1004TMEM4LOAD26SM100_TMEM_LOAD_32dp32b32xES26_NS1J_IS1L_NS1M_ILi16EEENSM_INS5_IJS1O_SN_EEENS5_IJSN_SB_EEEEEEENS4_39AutoVectorizingCopyWithAssumedAlignmentILi128EEENS4_14SM90_TMA_STOREES2W_S2Y_S2Y_EEEvvEEEEvNT_6ParamsE,"aw",@nobits
	.sectionflags	@""
	.align	16
	.zero		1024


//--------------------- .nv.shared.reserved.0     --------------------------
	.section	.nv.shared.reserved.0,"aw",@nobits
	.weak		__nv_reservedSMEM_offset_0_alias
	.size		__nv_reservedSMEM_offset_0_alias, 0, 64
	.other		__nv_reservedSMEM_offset_0_alias,@"STO_CUDA_RESERVED_SHARED STV_DEFAULT"
__nv_reservedSMEM_offset_0_alias:
	.zero		0
.nv.shared.reserved.0:
	.zero		64
	.weak		__nv_reservedSMEM_tcgen05_partition
	.type		__nv_reservedSMEM_tcgen05_partition,@object
	.size		__nv_reservedSMEM_tcgen05_partition,(.L_0 - __nv_reservedSMEM_tcgen05_partition)
__nv_reservedSMEM_tcgen05_partition:
	.zero		32
.L_0:


//--------------------- .nv.global                --------------------------
	.section	.nv.global,"aw",@nobits
.nv.global:
	.type		_ZN40_INTERNAL_93341052_4_k_cu_9f66fcd5_350204cute1_E,@object
	.size		_ZN40_INTERNAL_93341052_4_k_cu_9f66fcd5_350204cute1_E,(_ZN40_INTERNAL_93341052_4_k_cu_9f66fcd5_350204cuda3std3__45__cpo6cbeginE - _ZN40_INTERNAL_93341052_4_k_cu_9f66fcd5_350204cute1_E)
_ZN40_INTERNAL_93341052_4_k_cu_9f66fcd5_350204cute1_E:
	.zero		1
	.type		_ZN40_INTERNAL_93341052_4_k_cu_9f66fcd5_350204cuda3std3__45__cpo6cbeginE,@object
	.size		_ZN40_INTERNAL_93341052_4_k_cu_9f66fcd5_350204cuda3std3__45__cpo6cbeginE,(_ZN40_INTERNAL_93341052_4_k_cu_9f66fcd5_350204cuda3std3__48in_placeE - _ZN40_INTERNAL_93341052_4_k_cu_9f66fcd5_350204cuda3std3__45__cpo6cbeginE)
_ZN40_INTERNAL_93341052_4_k_cu_9f66fcd5_350204cuda3std3__45__cpo6cbeginE:
	.zero		1
	.type		_ZN40_INTERNAL_93341052_4_k_cu_9f66fcd5_350204cuda3std3__48in_placeE,@object
	.size		_ZN40_INTERNAL_93341052_4_k_cu_9f66fcd5_350204cuda3std3__48in_placeE,(_ZN40_INTERNAL_93341052_4_k_cu_9f66fcd5_350204cuda3std6ranges3__45__cpo9iter_moveE - _ZN40_INTERNAL_93341052_4_k_cu_9f66fcd5_350204cuda3std3__48in_placeE)
_ZN40_INTERNAL_93341052_4_k_cu_9f66fcd5_350204cuda3std3__48in_placeE:
	.zero		1
	.type		_ZN40_INTERNAL_93341052_4_k_cu_9f66fcd5_350204cuda3std6ranges3__45__cpo9iter_moveE,@object
	.size		_ZN40_INTERNAL_93341052_4_k_cu_9f66fcd5_350204cuda3std6ranges3__45__cpo9iter_moveE,(_ZN40_INTERNAL_93341052_4_k_cu_9f66fcd5_350204cuda3std3__45__cpo5beginE - _ZN40_INTERNAL_93341052_4_k_cu_9f66fcd5_350204cuda3std6ranges3__45__cpo9iter_moveE)
_ZN40_INTERNAL_93341052_4_k_cu_9f66fcd5_350204cuda3std6ranges3__45__cpo9iter_moveE:
	.zero		1
	.type		_ZN40_INTERNAL_93341052_4_k_cu_9f66fcd5_350204cuda3std3__45__cpo5beginE,@object
	.size		_ZN40_INTERNAL_93341052_4_k_cu_9f66fcd5_350204cuda3std3__45__cpo5beginE,(_ZN40_INTERNAL_93341052_4_k_cu_9f66fcd5_350204cuda3std3__442_GLOBAL__N__93341052_4_k_cu_9f66fcd5_350206ignoreE - _ZN40_INTERNAL_93341052_4_k_cu_9f66fcd5_350204cuda3std3__45__cpo5beginE)
_ZN40_INTERNAL_93341052_4_k_cu_9f66fcd5_350204cuda3std3__45__cpo5beginE:
	.zero		1
	.type		_ZN40_INTERNAL_93341052_4_k_cu_9f66fcd5_350204cuda3std3__442_GLOBAL__N__93341052_4_k_cu_9f66fcd5_350206ignoreE,@object
	.size		_ZN40_INTERNAL_93341052_4_k_cu_9f66fcd5_350204cuda3std3__442_GLOBAL__N__93341052_4_k_cu_9f66fcd5_350206ignoreE,(_ZN40_INTERNAL_93341052_4_k_cu_9f66fcd5_350204cute7productE - _ZN40_INTERNAL_93341052_4_k_cu_9f66fcd5_350204cuda3std3__442_GLOBAL__N__93341052_4_k_cu_9f66fcd5_350206ignoreE)
_ZN40_INTERNAL_93341052_4_k_cu_9f66fcd5_350204cuda3std3__442_GLOBAL__N__93341052_4_k_cu_9f66fcd5_350206ignoreE:
	.zero		1
	.type		_ZN40_INTERNAL_93341052_4_k_cu_9f66fcd5_350204cute7productE,@object
	.size		_ZN40_INTERNAL_93341052_4_k_cu_9f66fcd5_350204cute7productE,(_ZN40_INTERNAL_93341052_4_k_cu_9f66fcd5_350204cuda3std3__45__cpo3endE - _ZN40_INTERNAL_93341052_4_k_cu_9f66fcd5_350204cute7productE)
_ZN40_INTERNAL_93341052_4_k_cu_9f66fcd5_350204cute7productE:
	.zero		1
	.type		_ZN40_INTERNAL_93341052_4_k_cu_9f66fcd5_350204cuda3std3__45__cpo3endE,@object
	.size		_ZN40_INTERNAL_93341052_4_k_cu_9f66fcd5_350204cuda3std3__45__cpo3endE,(_ZN40_INTERNAL_93341052_4_k_cu_9f66fcd5_350204cuda3std3__419piecewise_constructE - _ZN40_INTERNAL_93341052_4_k_cu_9f66fcd5_350204cuda3std3__45__cpo3endE)
_ZN40_INTERNAL_93341052_4_k_cu_9f66fcd5_350204cuda3std3__45__cpo3endE:
	.zero		1
	.type		_ZN40_INTERNAL_93341052_4_k_cu_9f66fcd5_350204cuda3std3__419piecewise_constructE,@object
	.size		_ZN40_INTERNAL_93341052_4_k_cu_9f66fcd5_350204cuda3std3__419piecewise_constructE,(_ZN40_INTERNAL_93341052_4_k_cu_9f66fcd5_350204cuda3std3__45__cpo4cendE - _ZN40_INTERNAL_93341052_4_k_cu_9f66fcd5_350204cuda3std3__419piecewise_constructE)
_ZN40_INTERNAL_93341052_4_k_cu_9f66fcd5_350204cuda3std3__419piecewise_constructE:
	.zero		1
	.type		_ZN40_INTERNAL_93341052_4_k_cu_9f66fcd5_350204cuda3std3__45__cpo4cendE,@object
	.size		_ZN40_INTERNAL_93341052_4_k_cu_9f66fcd5_350204cuda3std3__45__cpo4cendE,(_ZN40_INTERNAL_93341052_4_k_cu_9f66fcd5_350204cuda3std6ranges3__45__cpo4swapE - _ZN40_INTERNAL_93341052_4_k_cu_9f66fcd5_350204cuda3std3__45__cpo4cendE)
_ZN40_INTERNAL_93341052_4_k_cu_9f66fcd5_350204cuda3std3__45__cpo4cendE:
	.zero		1
	.type		_ZN40_INTERNAL_93341052_4_k_cu_9f66fcd5_350204cuda3std6ranges3__45__cpo4swapE,@object
	.size		_ZN40_INTERNAL_93341052_4_k_cu_9f66fcd5_350204cuda3std6ranges3__45__cpo4swapE,(.L_10 - _ZN40_INTERNAL_93341052_4_k_cu_9f66fcd5_350204cuda3std6ranges3__45__cpo4swapE)
_ZN40_INTERNAL_93341052_4_k_cu_9f66fcd5_350204cuda3std6ranges3__45__cpo4swapE:
	.zero		1
.L_10:


//--------------------- .nv.constant0._ZN7cutlass13device_kernelINS_4gemm6kernel13GemmUniversalIN4cute5tupleIJiiiiEEENS1_10collective13CollectiveMmaINS1_46MainloopSm100TmaUmmaWarpSpecializedBlockScaledILi15ELi2ELi2ENS5_IJNS4_1CILi1EEENSA_ILi4EEESB_EEEEENS5_IJNSA_ILi128EEENSA_ILi64EEESF_EEENS5_IJNS_12float_e2m1_tENS_13float_ue8m0_tEEEENS5_IJNS5_IJlSB_lEEENS4_6LayoutINS5_IJNS5_IJNS5_IJNSA_ILi32EEESC_EEEiEEESP_NS5_IJSB_iEEEEEENS5_IJNS5_IJNS5_IJNSA_ILi16EEESC_EEEiEEENS5_IJNS5_IJNSA_ILi0EEESB_EEENSA_ILi512EEEEEENS5_IJSV_iEEEEEEEEEEESK_S12_NS4_8TiledMMAINS4_8MMA_AtomIJNS4_17SM100_MMA_MXF4_SSISI_SI_fSJ_Li128ELi64ELi32ELNS4_4UMMA5MajorE0ELS17_0ELNS16_7ScaleInE0ELS18_0EEEEEENSM_INS5_IJSB_SB_SB_EEENS5_IJSV_SV_SV_EEEEENS5_IJNS4_10UnderscoreES1E_S1E_EEEEENS5_IJNS4_23SM90_TMA_LOAD_MULTICASTES1H_EEENS5_IJNS4_14ComposedLayoutINS4_7SwizzleILi2ELi4ELi3EEENS4_18smem_ptr_flag_bitsILi4EEENSM_INS5_IJNSA_ILi8EEESF_EEENS5_IJSF_SB_EEEEEEENSM_INS5_IJNS5_IJNS5_IJSO_SB_EEENS5_IJSN_NSA_ILi2EEEEEEEEESB_NS5_IJS1U_SB_EEEEEENS5_IJNS5_IJNS5_IJST_SX_EEESW_EEESV_NS5_IJS1U_SX_EEEEEEEEEEEvNS4_8identityENS5_IJNS4_13SM90_TMA_LOADES26_EEES24_vS25_EENS_8epilogue10collective18CollectiveEpilogueINS29_23Sm100TmaWarpSpecializedILi3ELi2ELi32ELb1ELb0EEEJSH_NS5_IJNSM_ISF_SB_EENSM_ISN_SB_EEEEENS_10bfloat16_tESL_S2H_SL_NS29_6fusion15FusionCallbacksIS2D_NS2I_17LinearCombinationIS2H_fS2H_fLNS_15FloatRoundStyleE2EEESH_S2G_JEEENS4_5SM1004TMEM4LOAD26SM100_TMEM_LOAD_32dp32b32xES26_NS1J_IS1L_NS1M_ILi16EEENSM_INS5_IJS1O_SN_EEENS5_IJSN_SB_EEEEEEENS4_39AutoVectorizingCopyWithAssumedAlignmentILi128EEENS4_14SM90_TMA_STOREES2W_S2Y_S2Y_EEEvvEEEEvNT_6ParamsE --------------------------
	.section	.nv.constant0._ZN7cutlass13device_kernelINS_4gemm6kernel13GemmUniversalIN4cute5tupleIJiiiiEEENS1_10collective13CollectiveMmaINS1_46MainloopSm100TmaUmmaWarpSpecializedBlockScaledILi15ELi2ELi2ENS5_IJNS4_1CILi1EEENSA_ILi4EEESB_EEEEENS5_IJNSA_ILi128EEENSA_ILi64EEESF_EEENS5_IJNS_12float_e2m1_tENS_13float_ue8m0_tEEEENS5_IJNS5_IJlSB_lEEENS4_6LayoutINS5_IJNS5_IJNS5_IJNSA_ILi32EEESC_EEEiEEESP_NS5_IJSB_iEEEEEENS5_IJNS5_IJNS5_IJNSA_ILi16EEESC_EEEiEEENS5_IJNS5_IJNSA_ILi0EEESB_EEENSA_ILi512EEEEEENS5_IJSV_iEEEEEEEEEEESK_S12_NS4_8TiledMMAINS4_8MMA_AtomIJNS4_17SM100_MMA_MXF4_SSISI_SI_fSJ_Li128ELi64ELi32ELNS4_4UMMA5MajorE0ELS17_0ELNS16_7ScaleInE0ELS18_0EEEEEENSM_INS5_IJSB_SB_SB_EEENS5_IJSV_SV_SV_EEEEENS5_IJNS4_10UnderscoreES1E_S1E_EEEEENS5_IJNS4_23SM90_TMA_LOAD_MULTICASTES1H_EEENS5_IJNS4_14ComposedLayoutINS4_7SwizzleILi2ELi4ELi3EEENS4_18smem_ptr_flag_bitsILi4EEENSM_INS5_IJNSA_ILi8EEESF_EEENS5_IJSF_SB_EEEEEEENSM_INS5_IJNS5_IJNS5_IJSO_SB_EEENS5_IJSN_NSA_ILi2EEEEEEEEESB_NS5_IJS1U_SB_EEEEEENS5_IJNS5_IJNS5_IJST_SX_EEESW_EEESV_NS5_IJS1U_SX_EEEEEEEEEEEvNS4_8identityENS5_IJNS4_13SM90_TMA_LOADES26_EEES24_vS25_EENS_8epilogue10collective18CollectiveEpilogueINS29_23Sm100TmaWarpSpecializedILi3ELi2ELi32ELb1ELb0EEEJSH_NS5_IJNSM_ISF_SB_EENSM_ISN_SB_EEEEENS_10bfloat16_tESL_S2H_SL_NS29_6fusion15FusionCallbacksIS2D_NS2I_17LinearCombinationIS2H_fS2H_fLNS_15FloatRoundStyleE2EEESH_S2G_JEEENS4_5SM1004TMEM4LOAD26SM100_TMEM_LOAD_32dp32b32xES26_NS1J_IS1L_NS1M_ILi16EEENSM_INS5_IJS1O_SN_EEENS5_IJSN_SB_EEEEEEENS4_39AutoVectorizingCopyWithAssumedAlignmentILi128EEENS4_14SM90_TMA_STOREES2W_S2Y_S2Y_EEEvvEEEEvNT_6ParamsE,"a",@progbits
	.sectionflags	@""
	.align	4
.nv.constant0._ZN7cutlass13device_kernelINS_4gemm6kernel13GemmUniversalIN4cute5tupleIJiiiiEEENS1_10collective13CollectiveMmaINS1_46MainloopSm100TmaUmmaWarpSpecializedBlockScaledILi15ELi2ELi2ENS5_IJNS4_1CILi1EEENSA_ILi4EEESB_EEEEENS5_IJNSA_ILi128EEENSA_ILi64EEESF_EEENS5_IJNS_12float_e2m1_tENS_13float_ue8m0_tEEEENS5_IJNS5_IJlSB_lEEENS4_6LayoutINS5_IJNS5_IJNS5_IJNSA_ILi32EEESC_EEEiEEESP_NS5_IJSB_iEEEEEENS5_IJNS5_IJNS5_IJNSA_ILi16EEESC_EEEiEEENS5_IJNS5_IJNSA_ILi0EEESB_EEENSA_ILi512EEEEEENS5_IJSV_iEEEEEEEEEEESK_S12_NS4_8TiledMMAINS4_8MMA_AtomIJNS4_17SM100_MMA_MXF4_SSISI_SI_fSJ_Li128ELi64ELi32ELNS4_4UMMA5MajorE0ELS17_0ELNS16_7ScaleInE0ELS18_0EEEEEENSM_INS5_IJSB_SB_SB_EEENS5_IJSV_SV_SV_EEEEENS5_IJNS4_10UnderscoreES1E_S1E_EEEEENS5_IJNS4_23SM90_TMA_LOAD_MULTICASTES1H_EEENS5_IJNS4_14ComposedLayoutINS4_7SwizzleILi2ELi4ELi3EEENS4_18smem_ptr_flag_bitsILi4EEENSM_INS5_IJNSA_ILi8EEESF_EEENS5_IJSF_SB_EEEEEEENSM_INS5_IJNS5_IJNS5_IJSO_SB_EEENS5_IJSN_NSA_ILi2EEEEEEEEESB_NS5_IJS1U_SB_EEEEEENS5_IJNS5_IJNS5_IJST_SX_EEESW_EEESV_NS5_IJS1U_SX_EEEEEEEEEEEvNS4_8identityENS5_IJNS4_13SM90_TMA_LOADES26_EEES24_vS25_EENS_8epilogue10collective18CollectiveEpilogueINS29_23Sm100TmaWarpSpecializedILi3ELi2ELi32ELb1ELb0EEEJSH_NS5_IJNSM_ISF_SB_EENSM_ISN_SB_EEEEENS_10bfloat16_tESL_S2H_SL_NS29_6fusion15FusionCallbacksIS2D_NS2I_17LinearCombinationIS2H_fS2H_fLNS_15FloatRoundStyleE2EEESH_S2G_JEEENS4_5SM1004TMEM4LOAD26SM100_TMEM_LOAD_32dp32b32xES26_NS1J_IS1L_NS1M_ILi16EEENSM_INS5_IJS1O_SN_EEENS5_IJSN_SB_EEEEEEENS4_39AutoVectorizingCopyWithAssumedAlignmentILi128EEENS4_14SM90_TMA_STOREES2W_S2Y_S2Y_EEEvvEEEEvNT_6ParamsE:
	.zero		3968


//--------------------- SYMBOLS --------------------------

	.type		.nv.reservedSmem.offset0,@object
	.size		.nv.reservedSmem.offset0,0x4
	.type		.nv.reservedSmem.cap,@object
	.size		.nv.reservedSmem.cap,0x4
	.type		__assertfail,@function
